//
// Generated by NVIDIA NVVM Compiler
//
// Compiler Build ID: CL-36424714
// Cuda compilation tools, release 13.0, V13.0.88
// Based on NVVM 20.0.0
//

.version 9.0
.target sm_100
.address_size 64

	// .globl	_ZN3cub18CUB_300001_SM_10006detail11EmptyKernelIvEEvv
.global .align 1 .b8 _ZN30_INTERNAL_32a9bba8_4_k_cu_main4cuda3std3__45__cpo5beginE[1];
.global .align 1 .b8 _ZN30_INTERNAL_32a9bba8_4_k_cu_main4cuda3std3__45__cpo3endE[1];
.global .align 1 .b8 _ZN30_INTERNAL_32a9bba8_4_k_cu_main4cuda3std3__45__cpo6cbeginE[1];
.global .align 1 .b8 _ZN30_INTERNAL_32a9bba8_4_k_cu_main4cuda3std3__45__cpo4cendE[1];
.global .align 1 .b8 _ZN30_INTERNAL_32a9bba8_4_k_cu_main4cuda3std3__45__cpo6rbeginE[1];
.global .align 1 .b8 _ZN30_INTERNAL_32a9bba8_4_k_cu_main4cuda3std3__45__cpo4rendE[1];
.global .align 1 .b8 _ZN30_INTERNAL_32a9bba8_4_k_cu_main4cuda3std3__45__cpo7crbeginE[1];
.global .align 1 .b8 _ZN30_INTERNAL_32a9bba8_4_k_cu_main4cuda3std3__45__cpo5crendE[1];
.global .align 1 .b8 _ZN30_INTERNAL_32a9bba8_4_k_cu_main4cuda3std3__432_GLOBAL__N__32a9bba8_4_k_cu_main6ignoreE[1];
.global .align 1 .b8 _ZN30_INTERNAL_32a9bba8_4_k_cu_main4cuda3std3__419piecewise_constructE[1];
.global .align 1 .b8 _ZN30_INTERNAL_32a9bba8_4_k_cu_main4cuda3std3__48in_placeE[1];
.global .align 1 .b8 _ZN30_INTERNAL_32a9bba8_4_k_cu_main4cuda3std3__420unreachable_sentinelE[1];
.global .align 1 .b8 _ZN30_INTERNAL_32a9bba8_4_k_cu_main4cuda3std3__47nulloptE[1];
.global .align 1 .b8 _ZN30_INTERNAL_32a9bba8_4_k_cu_main4cuda3std3__48unexpectE[1];
.global .align 1 .b8 _ZN30_INTERNAL_32a9bba8_4_k_cu_main4cuda3std6ranges3__45__cpo4swapE[1];
.global .align 1 .b8 _ZN30_INTERNAL_32a9bba8_4_k_cu_main4cuda3std6ranges3__45__cpo9iter_moveE[1];
.global .align 1 .b8 _ZN30_INTERNAL_32a9bba8_4_k_cu_main4cuda3std6ranges3__45__cpo5beginE[1];
.global .align 1 .b8 _ZN30_INTERNAL_32a9bba8_4_k_cu_main4cuda3std6ranges3__45__cpo3endE[1];
.global .align 1 .b8 _ZN30_INTERNAL_32a9bba8_4_k_cu_main4cuda3std6ranges3__45__cpo6cbeginE[1];
.global .align 1 .b8 _ZN30_INTERNAL_32a9bba8_4_k_cu_main4cuda3std6ranges3__45__cpo4cendE[1];
.global .align 1 .b8 _ZN30_INTERNAL_32a9bba8_4_k_cu_main4cuda3std6ranges3__45__cpo7advanceE[1];
.global .align 1 .b8 _ZN30_INTERNAL_32a9bba8_4_k_cu_main4cuda3std6ranges3__45__cpo9iter_swapE[1];
.global .align 1 .b8 _ZN30_INTERNAL_32a9bba8_4_k_cu_main4cuda3std6ranges3__45__cpo4nextE[1];
.global .align 1 .b8 _ZN30_INTERNAL_32a9bba8_4_k_cu_main4cuda3std6ranges3__45__cpo4prevE[1];
.global .align 1 .b8 _ZN30_INTERNAL_32a9bba8_4_k_cu_main4cuda3std6ranges3__45__cpo4dataE[1];
.global .align 1 .b8 _ZN30_INTERNAL_32a9bba8_4_k_cu_main4cuda3std6ranges3__45__cpo5cdataE[1];
.global .align 1 .b8 _ZN30_INTERNAL_32a9bba8_4_k_cu_main4cuda3std6ranges3__45__cpo4sizeE[1];
.global .align 1 .b8 _ZN30_INTERNAL_32a9bba8_4_k_cu_main4cuda3std6ranges3__45__cpo5ssizeE[1];
.global .align 1 .b8 _ZN30_INTERNAL_32a9bba8_4_k_cu_main4cuda3std6ranges3__45__cpo8distanceE[1];
.global .align 1 .b8 _ZN30_INTERNAL_32a9bba8_4_k_cu_main6thrust24THRUST_300001_SM_1000_NS8cuda_cub3parE[1];
.global .align 1 .b8 _ZN30_INTERNAL_32a9bba8_4_k_cu_main6thrust24THRUST_300001_SM_1000_NS8cuda_cub10par_nosyncE[1];
.global .align 1 .b8 _ZN30_INTERNAL_32a9bba8_4_k_cu_main6thrust24THRUST_300001_SM_1000_NS6system6detail10sequential3seqE[1];
.global .align 1 .b8 _ZN30_INTERNAL_32a9bba8_4_k_cu_main6thrust24THRUST_300001_SM_1000_NS12placeholders2_1E[1];
.global .align 1 .b8 _ZN30_INTERNAL_32a9bba8_4_k_cu_main6thrust24THRUST_300001_SM_1000_NS12placeholders2_2E[1];
.global .align 1 .b8 _ZN30_INTERNAL_32a9bba8_4_k_cu_main6thrust24THRUST_300001_SM_1000_NS12placeholders2_3E[1];
.global .align 1 .b8 _ZN30_INTERNAL_32a9bba8_4_k_cu_main6thrust24THRUST_300001_SM_1000_NS12placeholders2_4E[1];
.global .align 1 .b8 _ZN30_INTERNAL_32a9bba8_4_k_cu_main6thrust24THRUST_300001_SM_1000_NS12placeholders2_5E[1];
.global .align 1 .b8 _ZN30_INTERNAL_32a9bba8_4_k_cu_main6thrust24THRUST_300001_SM_1000_NS12placeholders2_6E[1];
.global .align 1 .b8 _ZN30_INTERNAL_32a9bba8_4_k_cu_main6thrust24THRUST_300001_SM_1000_NS12placeholders2_7E[1];
.global .align 1 .b8 _ZN30_INTERNAL_32a9bba8_4_k_cu_main6thrust24THRUST_300001_SM_1000_NS12placeholders2_8E[1];
.global .align 1 .b8 _ZN30_INTERNAL_32a9bba8_4_k_cu_main6thrust24THRUST_300001_SM_1000_NS12placeholders2_9E[1];
.global .align 1 .b8 _ZN30_INTERNAL_32a9bba8_4_k_cu_main6thrust24THRUST_300001_SM_1000_NS12placeholders3_10E[1];
.global .align 1 .b8 _ZN30_INTERNAL_32a9bba8_4_k_cu_main6thrust24THRUST_300001_SM_1000_NS3seqE[1];

.visible .entry _ZN3cub18CUB_300001_SM_10006detail11EmptyKernelIvEEvv()
{


	ret;

}
	// .globl	_ZN3cub18CUB_300001_SM_10006detail9transform16transform_kernelINS2_10policy_hubILb1EN4cuda3std3__45tupleIJN6thrust24THRUST_300001_SM_1000_NS6detail15normal_iteratorINSA_10device_ptrIiEEEESF_EEEE10policy1000Ei5saxpySF_JPiSK_EEEvT0_iT1_T2_DpNS2_10kernel_argIT3_EE
.visible .entry _ZN3cub18CUB_300001_SM_10006detail9transform16transform_kernelINS2_10policy_hubILb1EN4cuda3std3__45tupleIJN6thrust24THRUST_300001_SM_1000_NS6detail15normal_iteratorINSA_10device_ptrIiEEEESF_EEEE10policy1000Ei5saxpySF_JPiSK_EEEvT0_iT1_T2_DpNS2_10kernel_argIT3_EE(
	.param .u32 _ZN3cub18CUB_300001_SM_10006detail9transform16transform_kernelINS2_10policy_hubILb1EN4cuda3std3__45tupleIJN6thrust24THRUST_300001_SM_1000_NS6detail15normal_iteratorINSA_10device_ptrIiEEEESF_EEEE10policy1000Ei5saxpySF_JPiSK_EEEvT0_iT1_T2_DpNS2_10kernel_argIT3_EE_param_0,
	.param .u32 _ZN3cub18CUB_300001_SM_10006detail9transform16transform_kernelINS2_10policy_hubILb1EN4cuda3std3__45tupleIJN6thrust24THRUST_300001_SM_1000_NS6detail15normal_iteratorINSA_10device_ptrIiEEEESF_EEEE10policy1000Ei5saxpySF_JPiSK_EEEvT0_iT1_T2_DpNS2_10kernel_argIT3_EE_param_1,
	.param .align 4 .b8 _ZN3cub18CUB_300001_SM_10006detail9transform16transform_kernelINS2_10policy_hubILb1EN4cuda3std3__45tupleIJN6thrust24THRUST_300001_SM_1000_NS6detail15normal_iteratorINSA_10device_ptrIiEEEESF_EEEE10policy1000Ei5saxpySF_JPiSK_EEEvT0_iT1_T2_DpNS2_10kernel_argIT3_EE_param_2[4],
	.param .align 8 .b8 _ZN3cub18CUB_300001_SM_10006detail9transform16transform_kernelINS2_10policy_hubILb1EN4cuda3std3__45tupleIJN6thrust24THRUST_300001_SM_1000_NS6detail15normal_iteratorINSA_10device_ptrIiEEEESF_EEEE10policy1000Ei5saxpySF_JPiSK_EEEvT0_iT1_T2_DpNS2_10kernel_argIT3_EE_param_3[8],
	.param .align 8 .b8 _ZN3cub18CUB_300001_SM_10006detail9transform16transform_kernelINS2_10policy_hubILb1EN4cuda3std3__45tupleIJN6thrust24THRUST_300001_SM_1000_NS6detail15normal_iteratorINSA_10device_ptrIiEEEESF_EEEE10policy1000Ei5saxpySF_JPiSK_EEEvT0_iT1_T2_DpNS2_10kernel_argIT3_EE_param_4[16],
	.param .align 8 .b8 _ZN3cub18CUB_300001_SM_10006detail9transform16transform_kernelINS2_10policy_hubILb1EN4cuda3std3__45tupleIJN6thrust24THRUST_300001_SM_1000_NS6detail15normal_iteratorINSA_10device_ptrIiEEEESF_EEEE10policy1000Ei5saxpySF_JPiSK_EEEvT0_iT1_T2_DpNS2_10kernel_argIT3_EE_param_5[16]
)
.maxntid 128
{
	.reg .pred 	%p<38>;
	.reg .b32 	%r<203>;
	.reg .b64 	%rd<97>;
	.reg .b64 	%fd<31>;

	ld.param.u32 	%r46, [_ZN3cub18CUB_300001_SM_10006detail9transform16transform_kernelINS2_10policy_hubILb1EN4cuda3std3__45tupleIJN6thrust24THRUST_300001_SM_1000_NS6detail15normal_iteratorINSA_10device_ptrIiEEEESF_EEEE10policy1000Ei5saxpySF_JPiSK_EEEvT0_iT1_T2_DpNS2_10kernel_argIT3_EE_param_2];
	ld.param.u32 	%r47, [_ZN3cub18CUB_300001_SM_10006detail9transform16transform_kernelINS2_10policy_hubILb1EN4cuda3std3__45tupleIJN6thrust24THRUST_300001_SM_1000_NS6detail15normal_iteratorINSA_10device_ptrIiEEEESF_EEEE10policy1000Ei5saxpySF_JPiSK_EEEvT0_iT1_T2_DpNS2_10kernel_argIT3_EE_param_0];
	ld.param.u64 	%rd27, [_ZN3cub18CUB_300001_SM_10006detail9transform16transform_kernelINS2_10policy_hubILb1EN4cuda3std3__45tupleIJN6thrust24THRUST_300001_SM_1000_NS6detail15normal_iteratorINSA_10device_ptrIiEEEESF_EEEE10policy1000Ei5saxpySF_JPiSK_EEEvT0_iT1_T2_DpNS2_10kernel_argIT3_EE_param_5];
	ld.param.u64 	%rd25, [_ZN3cub18CUB_300001_SM_10006detail9transform16transform_kernelINS2_10policy_hubILb1EN4cuda3std3__45tupleIJN6thrust24THRUST_300001_SM_1000_NS6detail15normal_iteratorINSA_10device_ptrIiEEEESF_EEEE10policy1000Ei5saxpySF_JPiSK_EEEvT0_iT1_T2_DpNS2_10kernel_argIT3_EE_param_4];
	ld.param.u64 	%rd29, [_ZN3cub18CUB_300001_SM_10006detail9transform16transform_kernelINS2_10policy_hubILb1EN4cuda3std3__45tupleIJN6thrust24THRUST_300001_SM_1000_NS6detail15normal_iteratorINSA_10device_ptrIiEEEESF_EEEE10policy1000Ei5saxpySF_JPiSK_EEEvT0_iT1_T2_DpNS2_10kernel_argIT3_EE_param_3];
	ld.param.u32 	%r45, [_ZN3cub18CUB_300001_SM_10006detail9transform16transform_kernelINS2_10policy_hubILb1EN4cuda3std3__45tupleIJN6thrust24THRUST_300001_SM_1000_NS6detail15normal_iteratorINSA_10device_ptrIiEEEESF_EEEE10policy1000Ei5saxpySF_JPiSK_EEEvT0_iT1_T2_DpNS2_10kernel_argIT3_EE_param_1];
	cvta.to.global.u64 	%rd1, %rd29;
	cvta.to.global.u64 	%rd2, %rd25;
	cvta.to.global.u64 	%rd3, %rd27;
	shl.b32 	%r1, %r45, 7;
	mov.u32 	%r48, %ctaid.x;
	mul.lo.s32 	%r2, %r1, %r48;
	sub.s32 	%r3, %r47, %r2;
	min.s32 	%r4, %r1, %r3;
	shl.b32 	%r5, %r4, 2;
	mov.u32 	%r6, %tid.x;
	shl.b32 	%r193, %r6, 7;
	setp.ge.s32 	%p1, %r193, %r5;
	@%p1 bra 	$L__BB1_5;
	mul.wide.u32 	%rd4, %r6, 128;
	add.s64 	%rd30, %rd2, %rd4;
	mul.wide.s32 	%rd5, %r2, 4;
	add.s64 	%rd94, %rd30, %rd5;
	mov.u32 	%r192, %r193;
$L__BB1_2:
	.pragma "nounroll";
	// begin inline asm
	prefetch.global.L2 [%rd94];
	// end inline asm
	add.s32 	%r192, %r192, 16384;
	add.s64 	%rd94, %rd94, 16384;
	setp.lt.s32 	%p2, %r192, %r5;
	@%p2 bra 	$L__BB1_2;
	add.s64 	%rd32, %rd3, %rd4;
	add.s64 	%rd95, %rd32, %rd5;
$L__BB1_4:
	.pragma "nounroll";
	// begin inline asm
	prefetch.global.L2 [%rd95];
	// end inline asm
	add.s32 	%r193, %r193, 16384;
	add.s64 	%rd95, %rd95, 16384;
	setp.lt.s32 	%p3, %r193, %r5;
	@%p3 bra 	$L__BB1_4;
$L__BB1_5:
	mul.wide.s32 	%rd96, %r2, 4;
	add.s64 	%rd12, %rd2, %rd96;
	add.s64 	%rd13, %rd3, %rd96;
	add.s64 	%rd14, %rd1, %rd96;
	setp.gt.s32 	%p4, %r1, %r3;
	@%p4 bra 	$L__BB1_18;
	setp.lt.s32 	%p5, %r45, 1;
	@%p5 bra 	$L__BB1_59;
	setp.lt.u32 	%p6, %r45, 8;
	mov.b32 	%r201, 0;
	@%p6 bra 	$L__BB1_10;
	and.b32  	%r50, %r45, 2147483640;
	neg.s32 	%r195, %r50;
	mul.wide.u32 	%rd35, %r6, 4;
	add.s64 	%rd15, %rd1, %rd35;
	add.s64 	%rd36, %rd96, 1536;
	add.s64 	%rd17, %rd2, %rd36;
	add.s32 	%r194, %r6, 128;
	add.s64 	%rd18, %rd3, %rd36;
	add.s64 	%rd19, %rd1, %rd36;
$L__BB1_9:
	.pragma "nounroll";
	and.b32  	%r201, %r45, 2147483640;
	mul.wide.s32 	%rd37, %r194, 4;
	add.s64 	%rd38, %rd17, %rd37;
	add.s64 	%rd39, %rd18, %rd37;
	add.s64 	%rd40, %rd19, %rd37;
	cvta.to.global.u64 	%rd41, %rd25;
	mul.wide.u32 	%rd42, %r6, 4;
	add.s64 	%rd43, %rd41, %rd42;
	add.s64 	%rd44, %rd43, %rd96;
	cvta.to.global.u64 	%rd45, %rd27;
	add.s64 	%rd46, %rd45, %rd42;
	add.s64 	%rd47, %rd46, %rd96;
	ld.global.u32 	%r51, [%rd44];
	ld.global.u32 	%r52, [%rd47];
	mad.lo.s32 	%r53, %r51, %r46, %r52;
	cvt.rn.f64.s32 	%fd1, %r53;
	cvt.rzi.s32.f64 	%r54, %fd1;
	add.s64 	%rd48, %rd15, %rd96;
	st.global.u32 	[%rd48], %r54;
	ld.global.u32 	%r55, [%rd38+-1536];
	ld.global.u32 	%r56, [%rd39+-1536];
	mad.lo.s32 	%r57, %r55, %r46, %r56;
	cvt.rn.f64.s32 	%fd2, %r57;
	cvt.rzi.s32.f64 	%r58, %fd2;
	st.global.u32 	[%rd40+-1536], %r58;
	ld.global.u32 	%r59, [%rd38+-1024];
	ld.global.u32 	%r60, [%rd39+-1024];
	mad.lo.s32 	%r61, %r59, %r46, %r60;
	cvt.rn.f64.s32 	%fd3, %r61;
	cvt.rzi.s32.f64 	%r62, %fd3;
	st.global.u32 	[%rd40+-1024], %r62;
	ld.global.u32 	%r63, [%rd38+-512];
	ld.global.u32 	%r64, [%rd39+-512];
	mad.lo.s32 	%r65, %r63, %r46, %r64;
	cvt.rn.f64.s32 	%fd4, %r65;
	cvt.rzi.s32.f64 	%r66, %fd4;
	st.global.u32 	[%rd40+-512], %r66;
	ld.global.u32 	%r67, [%rd38];
	ld.global.u32 	%r68, [%rd39];
	mad.lo.s32 	%r69, %r67, %r46, %r68;
	cvt.rn.f64.s32 	%fd5, %r69;
	cvt.rzi.s32.f64 	%r70, %fd5;
	st.global.u32 	[%rd40], %r70;
	ld.global.u32 	%r71, [%rd38+512];
	ld.global.u32 	%r72, [%rd39+512];
	mad.lo.s32 	%r73, %r71, %r46, %r72;
	cvt.rn.f64.s32 	%fd6, %r73;
	cvt.rzi.s32.f64 	%r74, %fd6;
	st.global.u32 	[%rd40+512], %r74;
	ld.global.u32 	%r75, [%rd38+1024];
	ld.global.u32 	%r76, [%rd39+1024];
	mad.lo.s32 	%r77, %r75, %r46, %r76;
	cvt.rn.f64.s32 	%fd7, %r77;
	cvt.rzi.s32.f64 	%r78, %fd7;
	st.global.u32 	[%rd40+1024], %r78;
	ld.global.u32 	%r79, [%rd38+1536];
	ld.global.u32 	%r80, [%rd39+1536];
	mad.lo.s32 	%r81, %r79, %r46, %r80;
	cvt.rn.f64.s32 	%fd8, %r81;
	cvt.rzi.s32.f64 	%r82, %fd8;
	st.global.u32 	[%rd40+1536], %r82;
	add.s32 	%r195, %r195, 8;
	add.s64 	%rd96, %rd96, 4096;
	add.s32 	%r194, %r194, 1024;
	setp.eq.s32 	%p7, %r195, 0;
	@%p7 bra 	$L__BB1_10;
	bra.uni 	$L__BB1_9;
$L__BB1_10:
	and.b32  	%r39, %r45, 7;
	setp.eq.s32 	%p8, %r39, 0;
	@%p8 bra 	$L__BB1_59;
	and.b32  	%r40, %r45, 3;
	setp.lt.u32 	%p9, %r39, 4;
	@%p9 bra 	$L__BB1_13;
	shl.b32 	%r83, %r201, 7;
	add.s32 	%r84, %r83, %r6;
	mul.wide.s32 	%rd49, %r84, 4;
	add.s64 	%rd50, %rd12, %rd49;
	add.s64 	%rd51, %rd13, %rd49;
	ld.global.u32 	%r85, [%rd50];
	ld.global.u32 	%r86, [%rd51];
	mad.lo.s32 	%r87, %r85, %r46, %r86;
	cvt.rn.f64.s32 	%fd9, %r87;
	cvt.rzi.s32.f64 	%r88, %fd9;
	add.s64 	%rd52, %rd14, %rd49;
	st.global.u32 	[%rd52], %r88;
	ld.global.u32 	%r89, [%rd50+512];
	ld.global.u32 	%r90, [%rd51+512];
	mad.lo.s32 	%r91, %r89, %r46, %r90;
	cvt.rn.f64.s32 	%fd10, %r91;
	cvt.rzi.s32.f64 	%r92, %fd10;
	st.global.u32 	[%rd52+512], %r92;
	ld.global.u32 	%r93, [%rd50+1024];
	ld.global.u32 	%r94, [%rd51+1024];
	mad.lo.s32 	%r95, %r93, %r46, %r94;
	cvt.rn.f64.s32 	%fd11, %r95;
	cvt.rzi.s32.f64 	%r96, %fd11;
	st.global.u32 	[%rd52+1024], %r96;
	ld.global.u32 	%r97, [%rd50+1536];
	ld.global.u32 	%r98, [%rd51+1536];
	mad.lo.s32 	%r99, %r97, %r46, %r98;
	cvt.rn.f64.s32 	%fd12, %r99;
	cvt.rzi.s32.f64 	%r100, %fd12;
	st.global.u32 	[%rd52+1536], %r100;
	add.s32 	%r201, %r201, 4;
$L__BB1_13:
	setp.eq.s32 	%p10, %r40, 0;
	@%p10 bra 	$L__BB1_59;
	setp.eq.s32 	%p11, %r40, 1;
	@%p11 bra 	$L__BB1_16;
	shl.b32 	%r101, %r201, 7;
	add.s32 	%r102, %r101, %r6;
	mul.wide.s32 	%rd53, %r102, 4;
	add.s64 	%rd54, %rd12, %rd53;
	add.s64 	%rd55, %rd13, %rd53;
	ld.global.u32 	%r103, [%rd54];
	ld.global.u32 	%r104, [%rd55];
	mad.lo.s32 	%r105, %r103, %r46, %r104;
	cvt.rn.f64.s32 	%fd13, %r105;
	cvt.rzi.s32.f64 	%r106, %fd13;
	add.s64 	%rd56, %rd14, %rd53;
	st.global.u32 	[%rd56], %r106;
	ld.global.u32 	%r107, [%rd54+512];
	ld.global.u32 	%r108, [%rd55+512];
	mad.lo.s32 	%r109, %r107, %r46, %r108;
	cvt.rn.f64.s32 	%fd14, %r109;
	cvt.rzi.s32.f64 	%r110, %fd14;
	st.global.u32 	[%rd56+512], %r110;
	add.s32 	%r201, %r201, 2;
$L__BB1_16:
	and.b32  	%r111, %r45, 1;
	setp.eq.b32 	%p12, %r111, 1;
	not.pred 	%p13, %p12;
	@%p13 bra 	$L__BB1_59;
	shl.b32 	%r112, %r201, 7;
	add.s32 	%r113, %r112, %r6;
	mul.wide.s32 	%rd57, %r113, 4;
	add.s64 	%rd58, %rd12, %rd57;
	add.s64 	%rd59, %rd13, %rd57;
	ld.global.u32 	%r114, [%rd58];
	ld.global.u32 	%r115, [%rd59];
	mad.lo.s32 	%r116, %r114, %r46, %r115;
	cvt.rn.f64.s32 	%fd15, %r116;
	cvt.rzi.s32.f64 	%r117, %fd15;
	add.s64 	%rd60, %rd14, %rd57;
	st.global.u32 	[%rd60], %r117;
	bra.uni 	$L__BB1_59;
$L__BB1_18:
	setp.lt.s32 	%p14, %r45, 1;
	@%p14 bra 	$L__BB1_59;
	and.b32  	%r15, %r45, 7;
	setp.lt.u32 	%p15, %r45, 8;
	mov.b32 	%r197, 0;
	@%p15 bra 	$L__BB1_38;
	and.b32  	%r197, %r45, 2147483640;
	mov.b32 	%r196, 0;
$L__BB1_21:
	.pragma "nounroll";
	shl.b32 	%r120, %r196, 7;
	add.s32 	%r23, %r120, %r6;
	setp.ge.s32 	%p16, %r23, %r4;
	@%p16 bra 	$L__BB1_23;
	mul.wide.u32 	%rd61, %r23, 4;
	add.s64 	%rd62, %rd12, %rd61;
	add.s64 	%rd63, %rd13, %rd61;
	ld.global.u32 	%r121, [%rd62];
	ld.global.u32 	%r122, [%rd63];
	mad.lo.s32 	%r123, %r121, %r46, %r122;
	cvt.rn.f64.s32 	%fd16, %r123;
	cvt.rzi.s32.f64 	%r124, %fd16;
	add.s64 	%rd64, %rd14, %rd61;
	st.global.u32 	[%rd64], %r124;
$L__BB1_23:
	add.s32 	%r125, %r23, 128;
	setp.ge.s32 	%p17, %r125, %r4;
	mul.wide.s32 	%rd65, %r125, 4;
	add.s64 	%rd22, %rd12, %rd65;
	add.s64 	%rd23, %rd13, %rd65;
	add.s64 	%rd24, %rd14, %rd65;
	@%p17 bra 	$L__BB1_25;
	ld.global.u32 	%r126, [%rd22];
	ld.global.u32 	%r127, [%rd23];
	mad.lo.s32 	%r128, %r126, %r46, %r127;
	cvt.rn.f64.s32 	%fd17, %r128;
	cvt.rzi.s32.f64 	%r129, %fd17;
	st.global.u32 	[%rd24], %r129;
$L__BB1_25:
	add.s32 	%r130, %r23, 256;
	setp.ge.s32 	%p18, %r130, %r4;
	@%p18 bra 	$L__BB1_27;
	ld.global.u32 	%r131, [%rd22+512];
	ld.global.u32 	%r132, [%rd23+512];
	mad.lo.s32 	%r133, %r131, %r46, %r132;
	cvt.rn.f64.s32 	%fd18, %r133;
	cvt.rzi.s32.f64 	%r134, %fd18;
	st.global.u32 	[%rd24+512], %r134;
$L__BB1_27:
	add.s32 	%r135, %r23, 384;
	setp.ge.s32 	%p19, %r135, %r4;
	@%p19 bra 	$L__BB1_29;
	ld.global.u32 	%r136, [%rd22+1024];
	ld.global.u32 	%r137, [%rd23+1024];
	mad.lo.s32 	%r138, %r136, %r46, %r137;
	cvt.rn.f64.s32 	%fd19, %r138;
	cvt.rzi.s32.f64 	%r139, %fd19;
	st.global.u32 	[%rd24+1024], %r139;
$L__BB1_29:
	add.s32 	%r140, %r23, 512;
	setp.ge.s32 	%p20, %r140, %r4;
	@%p20 bra 	$L__BB1_31;
	ld.global.u32 	%r141, [%rd22+1536];
	ld.global.u32 	%r142, [%rd23+1536];
	mad.lo.s32 	%r143, %r141, %r46, %r142;
	cvt.rn.f64.s32 	%fd20, %r143;
	cvt.rzi.s32.f64 	%r144, %fd20;
	st.global.u32 	[%rd24+1536], %r144;
$L__BB1_31:
	add.s32 	%r145, %r23, 640;
	setp.ge.s32 	%p21, %r145, %r4;
	@%p21 bra 	$L__BB1_33;
	ld.global.u32 	%r146, [%rd22+2048];
	ld.global.u32 	%r147, [%rd23+2048];
	mad.lo.s32 	%r148, %r146, %r46, %r147;
	cvt.rn.f64.s32 	%fd21, %r148;
	cvt.rzi.s32.f64 	%r149, %fd21;
	st.global.u32 	[%rd24+2048], %r149;
$L__BB1_33:
	add.s32 	%r150, %r23, 768;
	setp.ge.s32 	%p22, %r150, %r4;
	@%p22 bra 	$L__BB1_35;
	ld.global.u32 	%r151, [%rd22+2560];
	ld.global.u32 	%r152, [%rd23+2560];
	mad.lo.s32 	%r153, %r151, %r46, %r152;
	cvt.rn.f64.s32 	%fd22, %r153;
	cvt.rzi.s32.f64 	%r154, %fd22;
	st.global.u32 	[%rd24+2560], %r154;
$L__BB1_35:
	add.s32 	%r155, %r23, 896;
	setp.ge.s32 	%p23, %r155, %r4;
	@%p23 bra 	$L__BB1_37;
	ld.global.u32 	%r156, [%rd22+3072];
	ld.global.u32 	%r157, [%rd23+3072];
	mad.lo.s32 	%r158, %r156, %r46, %r157;
	cvt.rn.f64.s32 	%fd23, %r158;
	cvt.rzi.s32.f64 	%r159, %fd23;
	st.global.u32 	[%rd24+3072], %r159;
$L__BB1_37:
	add.s32 	%r196, %r196, 8;
	setp.ne.s32 	%p24, %r196, %r197;
	@%p24 bra 	$L__BB1_21;
$L__BB1_38:
	setp.eq.s32 	%p25, %r15, 0;
	@%p25 bra 	$L__BB1_59;
	and.b32  	%r26, %r45, 3;
	setp.lt.u32 	%p26, %r15, 4;
	@%p26 bra 	$L__BB1_49;
	shl.b32 	%r160, %r197, 7;
	add.s32 	%r27, %r160, %r6;
	setp.ge.s32 	%p27, %r27, %r4;
	@%p27 bra 	$L__BB1_42;
	mul.wide.s32 	%rd66, %r27, 4;
	add.s64 	%rd67, %rd12, %rd66;
	add.s64 	%rd68, %rd13, %rd66;
	ld.global.u32 	%r161, [%rd67];
	ld.global.u32 	%r162, [%rd68];
	mad.lo.s32 	%r163, %r161, %r46, %r162;
	cvt.rn.f64.s32 	%fd24, %r163;
	cvt.rzi.s32.f64 	%r164, %fd24;
	add.s64 	%rd69, %rd14, %rd66;
	st.global.u32 	[%rd69], %r164;
$L__BB1_42:
	add.s32 	%r28, %r27, 128;
	setp.ge.s32 	%p28, %r28, %r4;
	@%p28 bra 	$L__BB1_44;
	mul.wide.s32 	%rd70, %r28, 4;
	add.s64 	%rd71, %rd12, %rd70;
	add.s64 	%rd72, %rd13, %rd70;
	ld.global.u32 	%r165, [%rd71];
	ld.global.u32 	%r166, [%rd72];
	mad.lo.s32 	%r167, %r165, %r46, %r166;
	cvt.rn.f64.s32 	%fd25, %r167;
	cvt.rzi.s32.f64 	%r168, %fd25;
	add.s64 	%rd73, %rd14, %rd70;
	st.global.u32 	[%rd73], %r168;
$L__BB1_44:
	add.s32 	%r29, %r27, 256;
	setp.ge.s32 	%p29, %r29, %r4;
	@%p29 bra 	$L__BB1_46;
	mul.wide.s32 	%rd74, %r29, 4;
	add.s64 	%rd75, %rd12, %rd74;
	add.s64 	%rd76, %rd13, %rd74;
	ld.global.u32 	%r169, [%rd75];
	ld.global.u32 	%r170, [%rd76];
	mad.lo.s32 	%r171, %r169, %r46, %r170;
	cvt.rn.f64.s32 	%fd26, %r171;
	cvt.rzi.s32.f64 	%r172, %fd26;
	add.s64 	%rd77, %rd14, %rd74;
	st.global.u32 	[%rd77], %r172;
$L__BB1_46:
	add.s32 	%r30, %r27, 384;
	setp.ge.s32 	%p30, %r30, %r4;
	@%p30 bra 	$L__BB1_48;
	mul.wide.s32 	%rd78, %r30, 4;
	add.s64 	%rd79, %rd12, %rd78;
	add.s64 	%rd80, %rd13, %rd78;
	ld.global.u32 	%r173, [%rd79];
	ld.global.u32 	%r174, [%rd80];
	mad.lo.s32 	%r175, %r173, %r46, %r174;
	cvt.rn.f64.s32 	%fd27, %r175;
	cvt.rzi.s32.f64 	%r176, %fd27;
	add.s64 	%rd81, %rd14, %rd78;
	st.global.u32 	[%rd81], %r176;
$L__BB1_48:
	add.s32 	%r197, %r197, 4;
$L__BB1_49:
	setp.eq.s32 	%p31, %r26, 0;
	@%p31 bra 	$L__BB1_59;
	setp.eq.s32 	%p32, %r26, 1;
	@%p32 bra 	$L__BB1_56;
	shl.b32 	%r177, %r197, 7;
	add.s32 	%r33, %r177, %r6;
	setp.ge.s32 	%p33, %r33, %r4;
	@%p33 bra 	$L__BB1_53;
	mul.wide.s32 	%rd82, %r33, 4;
	add.s64 	%rd83, %rd12, %rd82;
	add.s64 	%rd84, %rd13, %rd82;
	ld.global.u32 	%r178, [%rd83];
	ld.global.u32 	%r179, [%rd84];
	mad.lo.s32 	%r180, %r178, %r46, %r179;
	cvt.rn.f64.s32 	%fd28, %r180;
	cvt.rzi.s32.f64 	%r181, %fd28;
	add.s64 	%rd85, %rd14, %rd82;
	st.global.u32 	[%rd85], %r181;
$L__BB1_53:
	add.s32 	%r34, %r33, 128;
	setp.ge.s32 	%p34, %r34, %r4;
	@%p34 bra 	$L__BB1_55;
	mul.wide.s32 	%rd86, %r34, 4;
	add.s64 	%rd87, %rd12, %rd86;
	add.s64 	%rd88, %rd13, %rd86;
	ld.global.u32 	%r182, [%rd87];
	ld.global.u32 	%r183, [%rd88];
	mad.lo.s32 	%r184, %r182, %r46, %r183;
	cvt.rn.f64.s32 	%fd29, %r184;
	cvt.rzi.s32.f64 	%r185, %fd29;
	add.s64 	%rd89, %rd14, %rd86;
	st.global.u32 	[%rd89], %r185;
$L__BB1_55:
	add.s32 	%r197, %r197, 2;
$L__BB1_56:
	and.b32  	%r186, %r45, 1;
	setp.eq.b32 	%p35, %r186, 1;
	not.pred 	%p36, %p35;
	@%p36 bra 	$L__BB1_59;
	shl.b32 	%r187, %r197, 7;
	add.s32 	%r37, %r187, %r6;
	setp.ge.s32 	%p37, %r37, %r4;
	@%p37 bra 	$L__BB1_59;
	mul.wide.s32 	%rd90, %r37, 4;
	add.s64 	%rd91, %rd12, %rd90;
	add.s64 	%rd92, %rd13, %rd90;
	ld.global.u32 	%r188, [%rd91];
	ld.global.u32 	%r189, [%rd92];
	mad.lo.s32 	%r190, %r188, %r46, %r189;
	cvt.rn.f64.s32 	%fd30, %r190;
	cvt.rzi.s32.f64 	%r191, %fd30;
	add.s64 	%rd93, %rd14, %rd90;
	st.global.u32 	[%rd93], %r191;
$L__BB1_59:
	ret;

}
	// .globl	_ZN3cub18CUB_300001_SM_10006detail9transform16transform_kernelINS2_10policy_hubILb1EN4cuda3std3__45tupleIJN6thrust24THRUST_300001_SM_1000_NS6detail15normal_iteratorINSA_10device_ptrIiEEEESF_EEEE10policy1000El5saxpySF_JPiSK_EEEvT0_iT1_T2_DpNS2_10kernel_argIT3_EE
.visible .entry _ZN3cub18CUB_300001_SM_10006detail9transform16transform_kernelINS2_10policy_hubILb1EN4cuda3std3__45tupleIJN6thrust24THRUST_300001_SM_1000_NS6detail15normal_iteratorINSA_10device_ptrIiEEEESF_EEEE10policy1000El5saxpySF_JPiSK_EEEvT0_iT1_T2_DpNS2_10kernel_argIT3_EE(
	.param .u64 _ZN3cub18CUB_300001_SM_10006detail9transform16transform_kernelINS2_10policy_hubILb1EN4cuda3std3__45tupleIJN6thrust24THRUST_300001_SM_1000_NS6detail15normal_iteratorINSA_10device_ptrIiEEEESF_EEEE10policy1000El5saxpySF_JPiSK_EEEvT0_iT1_T2_DpNS2_10kernel_argIT3_EE_param_0,
	.param .u32 _ZN3cub18CUB_300001_SM_10006detail9transform16transform_kernelINS2_10policy_hubILb1EN4cuda3std3__45tupleIJN6thrust24THRUST_300001_SM_1000_NS6detail15normal_iteratorINSA_10device_ptrIiEEEESF_EEEE10policy1000El5saxpySF_JPiSK_EEEvT0_iT1_T2_DpNS2_10kernel_argIT3_EE_param_1,
	.param .align 4 .b8 _ZN3cub18CUB_300001_SM_10006detail9transform16transform_kernelINS2_10policy_hubILb1EN4cuda3std3__45tupleIJN6thrust24THRUST_300001_SM_1000_NS6detail15normal_iteratorINSA_10device_ptrIiEEEESF_EEEE10policy1000El5saxpySF_JPiSK_EEEvT0_iT1_T2_DpNS2_10kernel_argIT3_EE_param_2[4],
	.param .align 8 .b8 _ZN3cub18CUB_300001_SM_10006detail9transform16transform_kernelINS2_10policy_hubILb1EN4cuda3std3__45tupleIJN6thrust24THRUST_300001_SM_1000_NS6detail15normal_iteratorINSA_10device_ptrIiEEEESF_EEEE10policy1000El5saxpySF_JPiSK_EEEvT0_iT1_T2_DpNS2_10kernel_argIT3_EE_param_3[8],
	.param .align 8 .b8 _ZN3cub18CUB_300001_SM_10006detail9transform16transform_kernelINS2_10policy_hubILb1EN4cuda3std3__45tupleIJN6thrust24THRUST_300001_SM_1000_NS6detail15normal_iteratorINSA_10device_ptrIiEEEESF_EEEE10policy1000El5saxpySF_JPiSK_EEEvT0_iT1_T2_DpNS2_10kernel_argIT3_EE_param_4[16],
	.param .align 8 .b8 _ZN3cub18CUB_300001_SM_10006detail9transform16transform_kernelINS2_10policy_hubILb1EN4cuda3std3__45tupleIJN6thrust24THRUST_300001_SM_1000_NS6detail15normal_iteratorINSA_10device_ptrIiEEEESF_EEEE10policy1000El5saxpySF_JPiSK_EEEvT0_iT1_T2_DpNS2_10kernel_argIT3_EE_param_5[16]
)
.maxntid 128
{
	.reg .pred 	%p<38>;
	.reg .b32 	%r<200>;
	.reg .b64 	%rd<103>;
	.reg .b64 	%fd<31>;

	ld.param.u32 	%r44, [_ZN3cub18CUB_300001_SM_10006detail9transform16transform_kernelINS2_10policy_hubILb1EN4cuda3std3__45tupleIJN6thrust24THRUST_300001_SM_1000_NS6detail15normal_iteratorINSA_10device_ptrIiEEEESF_EEEE10policy1000El5saxpySF_JPiSK_EEEvT0_iT1_T2_DpNS2_10kernel_argIT3_EE_param_2];
	ld.param.u64 	%rd30, [_ZN3cub18CUB_300001_SM_10006detail9transform16transform_kernelINS2_10policy_hubILb1EN4cuda3std3__45tupleIJN6thrust24THRUST_300001_SM_1000_NS6detail15normal_iteratorINSA_10device_ptrIiEEEESF_EEEE10policy1000El5saxpySF_JPiSK_EEEvT0_iT1_T2_DpNS2_10kernel_argIT3_EE_param_0];
	ld.param.u64 	%rd28, [_ZN3cub18CUB_300001_SM_10006detail9transform16transform_kernelINS2_10policy_hubILb1EN4cuda3std3__45tupleIJN6thrust24THRUST_300001_SM_1000_NS6detail15normal_iteratorINSA_10device_ptrIiEEEESF_EEEE10policy1000El5saxpySF_JPiSK_EEEvT0_iT1_T2_DpNS2_10kernel_argIT3_EE_param_5];
	ld.param.u64 	%rd26, [_ZN3cub18CUB_300001_SM_10006detail9transform16transform_kernelINS2_10policy_hubILb1EN4cuda3std3__45tupleIJN6thrust24THRUST_300001_SM_1000_NS6detail15normal_iteratorINSA_10device_ptrIiEEEESF_EEEE10policy1000El5saxpySF_JPiSK_EEEvT0_iT1_T2_DpNS2_10kernel_argIT3_EE_param_4];
	ld.param.u64 	%rd31, [_ZN3cub18CUB_300001_SM_10006detail9transform16transform_kernelINS2_10policy_hubILb1EN4cuda3std3__45tupleIJN6thrust24THRUST_300001_SM_1000_NS6detail15normal_iteratorINSA_10device_ptrIiEEEESF_EEEE10policy1000El5saxpySF_JPiSK_EEEvT0_iT1_T2_DpNS2_10kernel_argIT3_EE_param_3];
	ld.param.u32 	%r43, [_ZN3cub18CUB_300001_SM_10006detail9transform16transform_kernelINS2_10policy_hubILb1EN4cuda3std3__45tupleIJN6thrust24THRUST_300001_SM_1000_NS6detail15normal_iteratorINSA_10device_ptrIiEEEESF_EEEE10policy1000El5saxpySF_JPiSK_EEEvT0_iT1_T2_DpNS2_10kernel_argIT3_EE_param_1];
	cvta.to.global.u64 	%rd1, %rd31;
	cvta.to.global.u64 	%rd2, %rd26;
	cvta.to.global.u64 	%rd3, %rd28;
	shl.b32 	%r1, %r43, 7;
	mov.u32 	%r45, %ctaid.x;
	cvt.u64.u32 	%rd32, %r45;
	cvt.s64.s32 	%rd33, %r1;
	mul.lo.s64 	%rd4, %rd33, %rd32;
	sub.s64 	%rd34, %rd30, %rd4;
	min.s64 	%rd35, %rd34, %rd33;
	cvt.u32.u64 	%r2, %rd35;
	shl.b32 	%r3, %r2, 2;
	mov.u32 	%r4, %tid.x;
	shl.b32 	%r190, %r4, 7;
	setp.ge.s32 	%p1, %r190, %r3;
	@%p1 bra 	$L__BB2_5;
	shl.b64 	%rd5, %rd4, 2;
	add.s64 	%rd36, %rd2, %rd5;
	mul.wide.u32 	%rd6, %r4, 128;
	add.s64 	%rd100, %rd36, %rd6;
	mov.u32 	%r189, %r190;
$L__BB2_2:
	.pragma "nounroll";
	// begin inline asm
	prefetch.global.L2 [%rd100];
	// end inline asm
	add.s32 	%r189, %r189, 16384;
	add.s64 	%rd100, %rd100, 16384;
	setp.lt.s32 	%p2, %r189, %r3;
	@%p2 bra 	$L__BB2_2;
	add.s64 	%rd38, %rd3, %rd5;
	add.s64 	%rd101, %rd38, %rd6;
$L__BB2_4:
	.pragma "nounroll";
	// begin inline asm
	prefetch.global.L2 [%rd101];
	// end inline asm
	add.s32 	%r190, %r190, 16384;
	add.s64 	%rd101, %rd101, 16384;
	setp.lt.s32 	%p3, %r190, %r3;
	@%p3 bra 	$L__BB2_4;
$L__BB2_5:
	shl.b64 	%rd102, %rd4, 2;
	add.s64 	%rd13, %rd2, %rd102;
	add.s64 	%rd14, %rd3, %rd102;
	add.s64 	%rd15, %rd1, %rd102;
	setp.eq.s32 	%p4, %r1, %r2;
	@%p4 bra 	$L__BB2_47;
	setp.lt.s32 	%p5, %r43, 1;
	@%p5 bra 	$L__BB2_59;
	and.b32  	%r11, %r43, 7;
	setp.lt.u32 	%p6, %r43, 8;
	mov.b32 	%r197, 0;
	@%p6 bra 	$L__BB2_26;
	and.b32  	%r197, %r43, 2147483640;
	mov.b32 	%r193, 0;
$L__BB2_9:
	.pragma "nounroll";
	shl.b32 	%r48, %r193, 7;
	add.s32 	%r21, %r48, %r4;
	setp.ge.s32 	%p7, %r21, %r2;
	@%p7 bra 	$L__BB2_11;
	mul.wide.u32 	%rd41, %r21, 4;
	add.s64 	%rd42, %rd13, %rd41;
	add.s64 	%rd43, %rd14, %rd41;
	ld.global.u32 	%r49, [%rd42];
	ld.global.u32 	%r50, [%rd43];
	mad.lo.s32 	%r51, %r49, %r44, %r50;
	cvt.rn.f64.s32 	%fd1, %r51;
	cvt.rzi.s32.f64 	%r52, %fd1;
	add.s64 	%rd44, %rd15, %rd41;
	st.global.u32 	[%rd44], %r52;
$L__BB2_11:
	add.s32 	%r53, %r21, 128;
	setp.ge.s32 	%p8, %r53, %r2;
	mul.wide.s32 	%rd45, %r53, 4;
	add.s64 	%rd23, %rd13, %rd45;
	add.s64 	%rd24, %rd14, %rd45;
	add.s64 	%rd25, %rd15, %rd45;
	@%p8 bra 	$L__BB2_13;
	ld.global.u32 	%r54, [%rd23];
	ld.global.u32 	%r55, [%rd24];
	mad.lo.s32 	%r56, %r54, %r44, %r55;
	cvt.rn.f64.s32 	%fd2, %r56;
	cvt.rzi.s32.f64 	%r57, %fd2;
	st.global.u32 	[%rd25], %r57;
$L__BB2_13:
	add.s32 	%r58, %r21, 256;
	setp.ge.s32 	%p9, %r58, %r2;
	@%p9 bra 	$L__BB2_15;
	ld.global.u32 	%r59, [%rd23+512];
	ld.global.u32 	%r60, [%rd24+512];
	mad.lo.s32 	%r61, %r59, %r44, %r60;
	cvt.rn.f64.s32 	%fd3, %r61;
	cvt.rzi.s32.f64 	%r62, %fd3;
	st.global.u32 	[%rd25+512], %r62;
$L__BB2_15:
	add.s32 	%r63, %r21, 384;
	setp.ge.s32 	%p10, %r63, %r2;
	@%p10 bra 	$L__BB2_17;
	ld.global.u32 	%r64, [%rd23+1024];
	ld.global.u32 	%r65, [%rd24+1024];
	mad.lo.s32 	%r66, %r64, %r44, %r65;
	cvt.rn.f64.s32 	%fd4, %r66;
	cvt.rzi.s32.f64 	%r67, %fd4;
	st.global.u32 	[%rd25+1024], %r67;
$L__BB2_17:
	add.s32 	%r68, %r21, 512;
	setp.ge.s32 	%p11, %r68, %r2;
	@%p11 bra 	$L__BB2_19;
	ld.global.u32 	%r69, [%rd23+1536];
	ld.global.u32 	%r70, [%rd24+1536];
	mad.lo.s32 	%r71, %r69, %r44, %r70;
	cvt.rn.f64.s32 	%fd5, %r71;
	cvt.rzi.s32.f64 	%r72, %fd5;
	st.global.u32 	[%rd25+1536], %r72;
$L__BB2_19:
	add.s32 	%r73, %r21, 640;
	setp.ge.s32 	%p12, %r73, %r2;
	@%p12 bra 	$L__BB2_21;
	ld.global.u32 	%r74, [%rd23+2048];
	ld.global.u32 	%r75, [%rd24+2048];
	mad.lo.s32 	%r76, %r74, %r44, %r75;
	cvt.rn.f64.s32 	%fd6, %r76;
	cvt.rzi.s32.f64 	%r77, %fd6;
	st.global.u32 	[%rd25+2048], %r77;
$L__BB2_21:
	add.s32 	%r78, %r21, 768;
	setp.ge.s32 	%p13, %r78, %r2;
	@%p13 bra 	$L__BB2_23;
	ld.global.u32 	%r79, [%rd23+2560];
	ld.global.u32 	%r80, [%rd24+2560];
	mad.lo.s32 	%r81, %r79, %r44, %r80;
	cvt.rn.f64.s32 	%fd7, %r81;
	cvt.rzi.s32.f64 	%r82, %fd7;
	st.global.u32 	[%rd25+2560], %r82;
$L__BB2_23:
	add.s32 	%r83, %r21, 896;
	setp.ge.s32 	%p14, %r83, %r2;
	@%p14 bra 	$L__BB2_25;
	ld.global.u32 	%r84, [%rd23+3072];
	ld.global.u32 	%r85, [%rd24+3072];
	mad.lo.s32 	%r86, %r84, %r44, %r85;
	cvt.rn.f64.s32 	%fd8, %r86;
	cvt.rzi.s32.f64 	%r87, %fd8;
	st.global.u32 	[%rd25+3072], %r87;
$L__BB2_25:
	add.s32 	%r193, %r193, 8;
	setp.eq.s32 	%p15, %r193, %r197;
	@%p15 bra 	$L__BB2_26;
	bra.uni 	$L__BB2_9;
$L__BB2_26:
	setp.eq.s32 	%p16, %r11, 0;
	@%p16 bra 	$L__BB2_59;
	and.b32  	%r31, %r43, 3;
	setp.lt.u32 	%p17, %r11, 4;
	@%p17 bra 	$L__BB2_37;
	shl.b32 	%r88, %r197, 7;
	add.s32 	%r32, %r88, %r4;
	setp.ge.s32 	%p18, %r32, %r2;
	@%p18 bra 	$L__BB2_30;
	mul.wide.s32 	%rd46, %r32, 4;
	add.s64 	%rd47, %rd13, %rd46;
	add.s64 	%rd48, %rd14, %rd46;
	ld.global.u32 	%r89, [%rd47];
	ld.global.u32 	%r90, [%rd48];
	mad.lo.s32 	%r91, %r89, %r44, %r90;
	cvt.rn.f64.s32 	%fd9, %r91;
	cvt.rzi.s32.f64 	%r92, %fd9;
	add.s64 	%rd49, %rd15, %rd46;
	st.global.u32 	[%rd49], %r92;
$L__BB2_30:
	add.s32 	%r33, %r32, 128;
	setp.ge.s32 	%p19, %r33, %r2;
	@%p19 bra 	$L__BB2_32;
	mul.wide.s32 	%rd50, %r33, 4;
	add.s64 	%rd51, %rd13, %rd50;
	add.s64 	%rd52, %rd14, %rd50;
	ld.global.u32 	%r93, [%rd51];
	ld.global.u32 	%r94, [%rd52];
	mad.lo.s32 	%r95, %r93, %r44, %r94;
	cvt.rn.f64.s32 	%fd10, %r95;
	cvt.rzi.s32.f64 	%r96, %fd10;
	add.s64 	%rd53, %rd15, %rd50;
	st.global.u32 	[%rd53], %r96;
$L__BB2_32:
	add.s32 	%r34, %r32, 256;
	setp.ge.s32 	%p20, %r34, %r2;
	@%p20 bra 	$L__BB2_34;
	mul.wide.s32 	%rd54, %r34, 4;
	add.s64 	%rd55, %rd13, %rd54;
	add.s64 	%rd56, %rd14, %rd54;
	ld.global.u32 	%r97, [%rd55];
	ld.global.u32 	%r98, [%rd56];
	mad.lo.s32 	%r99, %r97, %r44, %r98;
	cvt.rn.f64.s32 	%fd11, %r99;
	cvt.rzi.s32.f64 	%r100, %fd11;
	add.s64 	%rd57, %rd15, %rd54;
	st.global.u32 	[%rd57], %r100;
$L__BB2_34:
	add.s32 	%r35, %r32, 384;
	setp.ge.s32 	%p21, %r35, %r2;
	@%p21 bra 	$L__BB2_36;
	mul.wide.s32 	%rd58, %r35, 4;
	add.s64 	%rd59, %rd13, %rd58;
	add.s64 	%rd60, %rd14, %rd58;
	ld.global.u32 	%r101, [%rd59];
	ld.global.u32 	%r102, [%rd60];
	mad.lo.s32 	%r103, %r101, %r44, %r102;
	cvt.rn.f64.s32 	%fd12, %r103;
	cvt.rzi.s32.f64 	%r104, %fd12;
	add.s64 	%rd61, %rd15, %rd58;
	st.global.u32 	[%rd61], %r104;
$L__BB2_36:
	add.s32 	%r197, %r197, 4;
$L__BB2_37:
	setp.eq.s32 	%p22, %r31, 0;
	@%p22 bra 	$L__BB2_59;
	setp.eq.s32 	%p23, %r31, 1;
	@%p23 bra 	$L__BB2_44;
	shl.b32 	%r105, %r197, 7;
	add.s32 	%r38, %r105, %r4;
	setp.ge.s32 	%p24, %r38, %r2;
	@%p24 bra 	$L__BB2_41;
	mul.wide.s32 	%rd62, %r38, 4;
	add.s64 	%rd63, %rd13, %rd62;
	add.s64 	%rd64, %rd14, %rd62;
	ld.global.u32 	%r106, [%rd63];
	ld.global.u32 	%r107, [%rd64];
	mad.lo.s32 	%r108, %r106, %r44, %r107;
	cvt.rn.f64.s32 	%fd13, %r108;
	cvt.rzi.s32.f64 	%r109, %fd13;
	add.s64 	%rd65, %rd15, %rd62;
	st.global.u32 	[%rd65], %r109;
$L__BB2_41:
	add.s32 	%r39, %r38, 128;
	setp.ge.s32 	%p25, %r39, %r2;
	@%p25 bra 	$L__BB2_43;
	mul.wide.s32 	%rd66, %r39, 4;
	add.s64 	%rd67, %rd13, %rd66;
	add.s64 	%rd68, %rd14, %rd66;
	ld.global.u32 	%r110, [%rd67];
	ld.global.u32 	%r111, [%rd68];
	mad.lo.s32 	%r112, %r110, %r44, %r111;
	cvt.rn.f64.s32 	%fd14, %r112;
	cvt.rzi.s32.f64 	%r113, %fd14;
	add.s64 	%rd69, %rd15, %rd66;
	st.global.u32 	[%rd69], %r113;
$L__BB2_43:
	add.s32 	%r197, %r197, 2;
$L__BB2_44:
	and.b32  	%r114, %r43, 1;
	setp.eq.b32 	%p26, %r114, 1;
	not.pred 	%p27, %p26;
	@%p27 bra 	$L__BB2_59;
	shl.b32 	%r115, %r197, 7;
	add.s32 	%r42, %r115, %r4;
	setp.ge.s32 	%p28, %r42, %r2;
	@%p28 bra 	$L__BB2_59;
	mul.wide.s32 	%rd70, %r42, 4;
	add.s64 	%rd71, %rd13, %rd70;
	add.s64 	%rd72, %rd14, %rd70;
	ld.global.u32 	%r116, [%rd71];
	ld.global.u32 	%r117, [%rd72];
	mad.lo.s32 	%r118, %r116, %r44, %r117;
	cvt.rn.f64.s32 	%fd15, %r118;
	cvt.rzi.s32.f64 	%r119, %fd15;
	add.s64 	%rd73, %rd15, %rd70;
	st.global.u32 	[%rd73], %r119;
	bra.uni 	$L__BB2_59;
$L__BB2_47:
	setp.lt.s32 	%p29, %r43, 1;
	@%p29 bra 	$L__BB2_59;
	setp.lt.u32 	%p30, %r43, 8;
	mov.b32 	%r195, 0;
	@%p30 bra 	$L__BB2_51;
	and.b32  	%r195, %r43, 2147483640;
	neg.s32 	%r192, %r195;
	mul.wide.u32 	%rd74, %r4, 4;
	add.s64 	%rd16, %rd1, %rd74;
	add.s64 	%rd75, %rd102, 1536;
	add.s64 	%rd18, %rd2, %rd75;
	add.s32 	%r191, %r4, 128;
	add.s64 	%rd19, %rd3, %rd75;
	add.s64 	%rd20, %rd1, %rd75;
$L__BB2_50:
	.pragma "nounroll";
	mul.wide.s32 	%rd76, %r191, 4;
	add.s64 	%rd77, %rd18, %rd76;
	add.s64 	%rd78, %rd19, %rd76;
	add.s64 	%rd79, %rd20, %rd76;
	cvta.to.global.u64 	%rd80, %rd26;
	mul.wide.u32 	%rd81, %r4, 4;
	add.s64 	%rd82, %rd80, %rd81;
	add.s64 	%rd83, %rd82, %rd102;
	cvta.to.global.u64 	%rd84, %rd28;
	add.s64 	%rd85, %rd84, %rd81;
	add.s64 	%rd86, %rd85, %rd102;
	ld.global.u32 	%r122, [%rd83];
	ld.global.u32 	%r123, [%rd86];
	mad.lo.s32 	%r124, %r122, %r44, %r123;
	cvt.rn.f64.s32 	%fd16, %r124;
	cvt.rzi.s32.f64 	%r125, %fd16;
	add.s64 	%rd87, %rd16, %rd102;
	st.global.u32 	[%rd87], %r125;
	ld.global.u32 	%r126, [%rd77+-1536];
	ld.global.u32 	%r127, [%rd78+-1536];
	mad.lo.s32 	%r128, %r126, %r44, %r127;
	cvt.rn.f64.s32 	%fd17, %r128;
	cvt.rzi.s32.f64 	%r129, %fd17;
	st.global.u32 	[%rd79+-1536], %r129;
	ld.global.u32 	%r130, [%rd77+-1024];
	ld.global.u32 	%r131, [%rd78+-1024];
	mad.lo.s32 	%r132, %r130, %r44, %r131;
	cvt.rn.f64.s32 	%fd18, %r132;
	cvt.rzi.s32.f64 	%r133, %fd18;
	st.global.u32 	[%rd79+-1024], %r133;
	ld.global.u32 	%r134, [%rd77+-512];
	ld.global.u32 	%r135, [%rd78+-512];
	mad.lo.s32 	%r136, %r134, %r44, %r135;
	cvt.rn.f64.s32 	%fd19, %r136;
	cvt.rzi.s32.f64 	%r137, %fd19;
	st.global.u32 	[%rd79+-512], %r137;
	ld.global.u32 	%r138, [%rd77];
	ld.global.u32 	%r139, [%rd78];
	mad.lo.s32 	%r140, %r138, %r44, %r139;
	cvt.rn.f64.s32 	%fd20, %r140;
	cvt.rzi.s32.f64 	%r141, %fd20;
	st.global.u32 	[%rd79], %r141;
	ld.global.u32 	%r142, [%rd77+512];
	ld.global.u32 	%r143, [%rd78+512];
	mad.lo.s32 	%r144, %r142, %r44, %r143;
	cvt.rn.f64.s32 	%fd21, %r144;
	cvt.rzi.s32.f64 	%r145, %fd21;
	st.global.u32 	[%rd79+512], %r145;
	ld.global.u32 	%r146, [%rd77+1024];
	ld.global.u32 	%r147, [%rd78+1024];
	mad.lo.s32 	%r148, %r146, %r44, %r147;
	cvt.rn.f64.s32 	%fd22, %r148;
	cvt.rzi.s32.f64 	%r149, %fd22;
	st.global.u32 	[%rd79+1024], %r149;
	ld.global.u32 	%r150, [%rd77+1536];
	ld.global.u32 	%r151, [%rd78+1536];
	mad.lo.s32 	%r152, %r150, %r44, %r151;
	cvt.rn.f64.s32 	%fd23, %r152;
	cvt.rzi.s32.f64 	%r153, %fd23;
	st.global.u32 	[%rd79+1536], %r153;
	add.s32 	%r192, %r192, 8;
	add.s64 	%rd102, %rd102, 4096;
	add.s32 	%r191, %r191, 1024;
	setp.eq.s32 	%p31, %r192, 0;
	@%p31 bra 	$L__BB2_51;
	bra.uni 	$L__BB2_50;
$L__BB2_51:
	and.b32  	%r24, %r43, 7;
	setp.eq.s32 	%p32, %r24, 0;
	@%p32 bra 	$L__BB2_59;
	and.b32  	%r25, %r43, 3;
	setp.lt.u32 	%p33, %r24, 4;
	@%p33 bra 	$L__BB2_54;
	shl.b32 	%r154, %r195, 7;
	add.s32 	%r155, %r154, %r4;
	mul.wide.s32 	%rd88, %r155, 4;
	add.s64 	%rd89, %rd13, %rd88;
	add.s64 	%rd90, %rd14, %rd88;
	ld.global.u32 	%r156, [%rd89];
	ld.global.u32 	%r157, [%rd90];
	mad.lo.s32 	%r158, %r156, %r44, %r157;
	cvt.rn.f64.s32 	%fd24, %r158;
	cvt.rzi.s32.f64 	%r159, %fd24;
	add.s64 	%rd91, %rd15, %rd88;
	st.global.u32 	[%rd91], %r159;
	ld.global.u32 	%r160, [%rd89+512];
	ld.global.u32 	%r161, [%rd90+512];
	mad.lo.s32 	%r162, %r160, %r44, %r161;
	cvt.rn.f64.s32 	%fd25, %r162;
	cvt.rzi.s32.f64 	%r163, %fd25;
	st.global.u32 	[%rd91+512], %r163;
	ld.global.u32 	%r164, [%rd89+1024];
	ld.global.u32 	%r165, [%rd90+1024];
	mad.lo.s32 	%r166, %r164, %r44, %r165;
	cvt.rn.f64.s32 	%fd26, %r166;
	cvt.rzi.s32.f64 	%r167, %fd26;
	st.global.u32 	[%rd91+1024], %r167;
	ld.global.u32 	%r168, [%rd89+1536];
	ld.global.u32 	%r169, [%rd90+1536];
	mad.lo.s32 	%r170, %r168, %r44, %r169;
	cvt.rn.f64.s32 	%fd27, %r170;
	cvt.rzi.s32.f64 	%r171, %fd27;
	st.global.u32 	[%rd91+1536], %r171;
	add.s32 	%r195, %r195, 4;
$L__BB2_54:
	setp.eq.s32 	%p34, %r25, 0;
	@%p34 bra 	$L__BB2_59;
	setp.eq.s32 	%p35, %r25, 1;
	@%p35 bra 	$L__BB2_57;
	shl.b32 	%r172, %r195, 7;
	add.s32 	%r173, %r172, %r4;
	mul.wide.s32 	%rd92, %r173, 4;
	add.s64 	%rd93, %rd13, %rd92;
	add.s64 	%rd94, %rd14, %rd92;
	ld.global.u32 	%r174, [%rd93];
	ld.global.u32 	%r175, [%rd94];
	mad.lo.s32 	%r176, %r174, %r44, %r175;
	cvt.rn.f64.s32 	%fd28, %r176;
	cvt.rzi.s32.f64 	%r177, %fd28;
	add.s64 	%rd95, %rd15, %rd92;
	st.global.u32 	[%rd95], %r177;
	ld.global.u32 	%r178, [%rd93+512];
	ld.global.u32 	%r179, [%rd94+512];
	mad.lo.s32 	%r180, %r178, %r44, %r179;
	cvt.rn.f64.s32 	%fd29, %r180;
	cvt.rzi.s32.f64 	%r181, %fd29;
	st.global.u32 	[%rd95+512], %r181;
	add.s32 	%r195, %r195, 2;
$L__BB2_57:
	and.b32  	%r182, %r43, 1;
	setp.eq.b32 	%p36, %r182, 1;
	not.pred 	%p37, %p36;
	@%p37 bra 	$L__BB2_59;
	shl.b32 	%r183, %r195, 7;
	add.s32 	%r184, %r183, %r4;
	mul.wide.s32 	%rd96, %r184, 4;
	add.s64 	%rd97, %rd13, %rd96;
	add.s64 	%rd98, %rd14, %rd96;
	ld.global.u32 	%r185, [%rd97];
	ld.global.u32 	%r186, [%rd98];
	mad.lo.s32 	%r187, %r185, %r44, %r186;
	cvt.rn.f64.s32 	%fd30, %r187;
	cvt.rzi.s32.f64 	%r188, %fd30;
	add.s64 	%rd99, %rd15, %rd96;
	st.global.u32 	[%rd99], %r188;
$L__BB2_59:
	ret;

}


// ===== COMPILED SASS (sm_100) =====

	.target	sm_100

	.elftype	@"ET_EXEC"


//--------------------- .note.nv.tkinfo           --------------------------
	.section	.note.nv.tkinfo,"",@"SHT_NOTE"
	.sectionflags	@"SHF_NOTE_NV_TKINFO"
	.tkinfo
        /*0018*/ 	.word	0x00000002
        /*0030*/ 	.string	""
        /*0030*/ 	.string	"ptxas"
        /*0030*/ 	.string	"Cuda compilation tools, release 13.0, V13.0.88"
        /*0030*/ 	.string	"Build cuda_13.0.r13.0/compiler.36424714_0"
        /*0030*/ 	.string	"-arch sm_100 -m 64 "



//--------------------- .note.nv.cuinfo           --------------------------
	.section	.note.nv.cuinfo,"",@"SHT_NOTE"
	.sectionflags	@"SHF_NOTE_NV_CUINFO"
        /*0018*/ 	.short	0x0002
        /*001a*/ 	.short	0x0064
        /*001c*/ 	.short	0x0082
	.zero		2


//--------------------- .nv.info                  --------------------------
	.section	.nv.info,"",@"SHT_CUDA_INFO"
	.align	4


	//----- nvinfo : EIATTR_REGCOUNT
	.align		4
        /*0000*/ 	.byte	0x04, 0x2f
        /*0002*/ 	.short	(.L_44 - .L_43)
	.align		4
.L_43:
        /*0004*/ 	.word	index@(_ZN3cub18CUB_300001_SM_10006detail11EmptyKernelIvEEvv)
        /*0008*/ 	.word	0x00000004


	//----- nvinfo : EIATTR_FRAME_SIZE
	.align		4
.L_44:
        /*000c*/ 	.byte	0x04, 0x11
        /*000e*/ 	.short	(.L_46 - .L_45)
	.align		4
.L_45:
        /*0010*/ 	.word	index@(_ZN3cub18CUB_300001_SM_10006detail11EmptyKernelIvEEvv)
        /*0014*/ 	.word	0x00000000


	//----- nvinfo : EIATTR_REGCOUNT
	.align		4
.L_46:
        /*0018*/ 	.byte	0x04, 0x2f
        /*001a*/ 	.short	(.L_48 - .L_47)
	.align		4
.L_47:
        /*001c*/ 	.word	index@(_ZN3cub18CUB_300001_SM_10006detail9transform16transform_kernelINS2_10policy_hubILb1EN4cuda3std3__45tupleIJN6thrust24THRUST_300001_SM_1000_NS6detail15normal_iteratorINSA_10device_ptrIiEEEESF_EEEE10policy1000Ei5saxpySF_JPiSK_EEEvT0_iT1_T2_DpNS2_10kernel_argIT3_EE)
        /*0020*/ 	.word	0x0000001c


	//----- nvinfo : EIATTR_FRAME_SIZE
	.align		4
.L_48:
        /*0024*/ 	.byte	0x04, 0x11
        /*0026*/ 	.short	(.L_50 - .L_49)
	.align		4
.L_49:
        /*0028*/ 	.word	index@(_ZN3cub18CUB_300001_SM_10006detail9transform16transform_kernelINS2_10policy_hubILb1EN4cuda3std3__45tupleIJN6thrust24THRUST_300001_SM_1000_NS6detail15normal_iteratorINSA_10device_ptrIiEEEESF_EEEE10policy1000Ei5saxpySF_JPiSK_EEEvT0_iT1_T2_DpNS2_10kernel_argIT3_EE)
        /*002c*/ 	.word	0x00000000


	//----- nvinfo : EIATTR_REGCOUNT
	.align		4
.L_50:
        /*0030*/ 	.byte	0x04, 0x2f
        /*0032*/ 	.short	(.L_52 - .L_51)
	.align		4
.L_51:
        /*0034*/ 	.word	index@(_ZN3cub18CUB_300001_SM_10006detail9transform16transform_kernelINS2_10policy_hubILb1EN4cuda3std3__45tupleIJN6thrust24THRUST_300001_SM_1000_NS6detail15normal_iteratorINSA_10device_ptrIiEEEESF_EEEE10policy1000El5saxpySF_JPiSK_EEEvT0_iT1_T2_DpNS2_10kernel_argIT3_EE)
        /*0038*/ 	.word	0x00000020


	//----- nvinfo : EIATTR_FRAME_SIZE
	.align		4
.L_52:
        /*003c*/ 	.byte	0x04, 0x11
        /*003e*/ 	.short	(.L_54 - .L_53)
	.align		4
.L_53:
        /*0040*/ 	.word	index@(_ZN3cub18CUB_300001_SM_10006detail9transform16transform_kernelINS2_10policy_hubILb1EN4cuda3std3__45tupleIJN6thrust24THRUST_300001_SM_1000_NS6detail15normal_iteratorINSA_10device_ptrIiEEEESF_EEEE10policy1000El5saxpySF_JPiSK_EEEvT0_iT1_T2_DpNS2_10kernel_argIT3_EE)
        /*0044*/ 	.word	0x00000000


	//----- nvinfo : EIATTR_MIN_STACK_SIZE
	.align		4
.L_54:
        /*0048*/ 	.byte	0x04, 0x12
        /*004a*/ 	.short	(.L_56 - .L_55)
	.align		4
.L_55:
        /*004c*/ 	.word	index@(_ZN3cub18CUB_300001_SM_10006detail9transform16transform_kernelINS2_10policy_hubILb1EN4cuda3std3__45tupleIJN6thrust24THRUST_300001_SM_1000_NS6detail15normal_iteratorINSA_10device_ptrIiEEEESF_EEEE10policy1000El5saxpySF_JPiSK_EEEvT0_iT1_T2_DpNS2_10kernel_argIT3_EE)
        /*0050*/ 	.word	0x00000000


	//----- nvinfo : EIATTR_MIN_STACK_SIZE
	.align		4
.L_56:
        /*0054*/ 	.byte	0x04, 0x12
        /*0056*/ 	.short	(.L_58 - .L_57)
	.align		4
.L_57:
        /*0058*/ 	.word	index@(_ZN3cub18CUB_300001_SM_10006detail9transform16transform_kernelINS2_10policy_hubILb1EN4cuda3std3__45tupleIJN6thrust24THRUST_300001_SM_1000_NS6detail15normal_iteratorINSA_10device_ptrIiEEEESF_EEEE10policy1000Ei5saxpySF_JPiSK_EEEvT0_iT1_T2_DpNS2_10kernel_argIT3_EE)
        /*005c*/ 	.word	0x00000000


	//----- nvinfo : EIATTR_MIN_STACK_SIZE
	.align		4
.L_58:
        /*0060*/ 	.byte	0x04, 0x12
        /*0062*/ 	.short	(.L_60 - .L_59)
	.align		4
.L_59:
        /*0064*/ 	.word	index@(_ZN3cub18CUB_300001_SM_10006detail11EmptyKernelIvEEvv)
        /*0068*/ 	.word	0x00000000
.L_60:


//--------------------- .nv.compat                --------------------------
	.section	.nv.compat,"",@"SHT_CUDA_COMPAT_INFO"
	.align	4
        /*0000*/ 	.byte	0x02, 0x09, 0x00, 0x00, 0x02, 0x02, 0x01, 0x00, 0x02, 0x05, 0x05, 0x00, 0x03, 0x07, 0x01, 0x01
        /*0010*/ 	.byte	0x02, 0x03, 0x00, 0x00, 0x02, 0x06, 0x01, 0x00, 0x04, 0x0b, 0x08, 0x00, 0x09, 0x00, 0x00, 0x00
        /*0020*/ 	.byte	0x00, 0x00, 0x00, 0x00


//--------------------- .nv.info._ZN3cub18CUB_300001_SM_10006detail9transform16transform_kernelINS2_10policy_hubILb1EN4cuda3std3__45tupleIJN6thrust24THRUST_300001_SM_1000_NS6detail15normal_iteratorINSA_10device_ptrIiEEEESF_EEEE10policy1000El5saxpySF_JPiSK_EEEvT0_iT1_T2_DpNS2_10kernel_argIT3_EE --------------------------
	.section	.nv.info._ZN3cub18CUB_300001_SM_10006detail9transform16transform_kernelINS2_10policy_hubILb1EN4cuda3std3__45tupleIJN6thrust24THRUST_300001_SM_1000_NS6detail15normal_iteratorINSA_10device_ptrIiEEEESF_EEEE10policy1000El5saxpySF_JPiSK_EEEvT0_iT1_T2_DpNS2_10kernel_argIT3_EE,"",@"SHT_CUDA_INFO"
	.sectionflags	@""
	.align	4


	//----- nvinfo : EIATTR_CUDA_API_VERSION
	.align		4
        /*0000*/ 	.byte	0x04, 0x37
        /*0002*/ 	.short	(.L_62 - .L_61)
.L_61:
        /*0004*/ 	.word	0x00000082


	//----- nvinfo : EIATTR_KPARAM_INFO
	.align		4
.L_62:
        /*0008*/ 	.byte	0x04, 0x17
        /*000a*/ 	.short	(.L_64 - .L_63)
.L_63:
        /*000c*/ 	.word	0x00000000
        /*0010*/ 	.short	0x0005
        /*0012*/ 	.short	0x0028
        /*0014*/ 	.byte	0x00, 0xf0, 0x41, 0x00


	//----- nvinfo : EIATTR_KPARAM_INFO
	.align		4
.L_64:
        /*0018*/ 	.byte	0x04, 0x17
        /*001a*/ 	.short	(.L_66 - .L_65)
.L_65:
        /*001c*/ 	.word	0x00000000
        /*0020*/ 	.short	0x0004
        /*0022*/ 	.short	0x0018
        /*0024*/ 	.byte	0x00, 0xf0, 0x41, 0x00


	//----- nvinfo : EIATTR_KPARAM_INFO
	.align		4
.L_66:
        /*0028*/ 	.byte	0x04, 0x17
        /*002a*/ 	.short	(.L_68 - .L_67)
.L_67:
        /*002c*/ 	.word	0x00000000
        /*0030*/ 	.short	0x0003
        /*0032*/ 	.short	0x0010
        /*0034*/ 	.byte	0x00, 0xf0, 0x21, 0x00


	//----- nvinfo : EIATTR_KPARAM_INFO
	.align		4
.L_68:
        /*0038*/ 	.byte	0x04, 0x17
        /*003a*/ 	.short	(.L_70 - .L_69)
.L_69:
        /*003c*/ 	.word	0x00000000
        /*0040*/ 	.short	0x0002
        /*0042*/ 	.short	0x000c
        /*0044*/ 	.byte	0x00, 0xf0, 0x11, 0x00


	//----- nvinfo : EIATTR_KPARAM_INFO
	.align		4
.L_70:
        /*0048*/ 	.byte	0x04, 0x17
        /*004a*/ 	.short	(.L_72 - .L_71)
.L_71:
        /*004c*/ 	.word	0x00000000
        /*0050*/ 	.short	0x0001
        /*0052*/ 	.short	0x0008
        /*0054*/ 	.byte	0x00, 0xf0, 0x11, 0x00


	//----- nvinfo : EIATTR_KPARAM_INFO
	.align		4
.L_72:
        /*0058*/ 	.byte	0x04, 0x17
        /*005a*/ 	.short	(.L_74 - .L_73)
.L_73:
        /*005c*/ 	.word	0x00000000
        /*0060*/ 	.short	0x0000
        /*0062*/ 	.short	0x0000
        /*0064*/ 	.byte	0x00, 0xf0, 0x21, 0x00


	//----- nvinfo : EIATTR_SPARSE_MMA_MASK
	.align		4
.L_74:
        /*0068*/ 	.byte	0x03, 0x50
        /*006a*/ 	.short	0x0000


	//----- nvinfo : EIATTR_MAXREG_COUNT
	.align		4
        /*006c*/ 	.byte	0x03, 0x1b
        /*006e*/ 	.short	0x00ff


	//----- nvinfo : EIATTR_MERCURY_ISA_VERSION
	.align		4
        /*0070*/ 	.byte	0x03, 0x5f
        /*0072*/ 	.short	0x0101


	//----- nvinfo : EIATTR_VRC_CTA_INIT_COUNT
	.align		4
        /*0074*/ 	.byte	0x02, 0x4a
	.zero		1
	.zero		1


	//----- nvinfo : EIATTR_EXIT_INSTR_OFFSETS
	.align		4
        /*0078*/ 	.byte	0x04, 0x1c
        /*007a*/ 	.short	(.L_76 - .L_75)


	//   ....[0]....
.L_75:
        /*007c*/ 	.word	0x000003e0


	//   ....[1]....
        /*0080*/ 	.word	0x00000e90


	//   ....[2]....
        /*0084*/ 	.word	0x00001200


	//   ....[3]....
        /*0088*/ 	.word	0x000013e0


	//   ....[4]....
        /*008c*/ 	.word	0x00001410


	//   ....[5]....
        /*0090*/ 	.word	0x000014c0


	//   ....[6]....
        /*0094*/ 	.word	0x000014e0


	//   ....[7]....
        /*0098*/ 	.word	0x00001ab0


	//   ....[8]....
        /*009c*/ 	.word	0x00001ce0


	//   ....[9]....
        /*00a0*/ 	.word	0x00001e50


	//   ....[10]....
        /*00a4*/ 	.word	0x00001f10


	//----- nvinfo : EIATTR_MAX_THREADS
	.align		4
.L_76:
        /*00a8*/ 	.byte	0x04, 0x05
        /*00aa*/ 	.short	(.L_78 - .L_77)
.L_77:
        /*00ac*/ 	.word	0x00000080
        /*00b0*/ 	.word	0x00000001
        /*00b4*/ 	.word	0x00000001


	//----- nvinfo : EIATTR_CRS_STACK_SIZE
	.align		4
.L_78:
        /*00b8*/ 	.byte	0x04, 0x1e
        /*00ba*/ 	.short	(.L_80 - .L_79)
.L_79:
        /*00bc*/ 	.word	0x00000000


	//----- nvinfo : EIATTR_CBANK_PARAM_SIZE
	.align		4
.L_80:
        /*00c0*/ 	.byte	0x03, 0x19
        /*00c2*/ 	.short	0x0038


	//----- nvinfo : EIATTR_PARAM_CBANK
	.align		4
        /*00c4*/ 	.byte	0x04, 0x0a
        /*00c6*/ 	.short	(.L_82 - .L_81)
	.align		4
.L_81:
        /*00c8*/ 	.word	index@(.nv.constant0._ZN3cub18CUB_300001_SM_10006detail9transform16transform_kernelINS2_10policy_hubILb1EN4cuda3std3__45tupleIJN6thrust24THRUST_300001_SM_1000_NS6detail15normal_iteratorINSA_10device_ptrIiEEEESF_EEEE10policy1000El5saxpySF_JPiSK_EEEvT0_iT1_T2_DpNS2_10kernel_argIT3_EE)
        /*00cc*/ 	.short	0x0380
        /*00ce*/ 	.short	0x0038


	//----- nvinfo : EIATTR_SW_WAR
	.align		4
.L_82:
        /*00d0*/ 	.byte	0x04, 0x36
        /*00d2*/ 	.short	(.L_84 - .L_83)
.L_83:
        /*00d4*/ 	.word	0x00000008
.L_84:


//--------------------- .nv.info._ZN3cub18CUB_300001_SM_10006detail9transform16transform_kernelINS2_10policy_hubILb1EN4cuda3std3__45tupleIJN6thrust24THRUST_300001_SM_1000_NS6detail15normal_iteratorINSA_10device_ptrIiEEEESF_EEEE10policy1000Ei5saxpySF_JPiSK_EEEvT0_iT1_T2_DpNS2_10kernel_argIT3_EE --------------------------
	.section	.nv.info._ZN3cub18CUB_300001_SM_10006detail9transform16transform_kernelINS2_10policy_hubILb1EN4cuda3std3__45tupleIJN6thrust24THRUST_300001_SM_1000_NS6detail15normal_iteratorINSA_10device_ptrIiEEEESF_EEEE10policy1000Ei5saxpySF_JPiSK_EEEvT0_iT1_T2_DpNS2_10kernel_argIT3_EE,"",@"SHT_CUDA_INFO"
	.sectionflags	@""
	.align	4


	//----- nvinfo : EIATTR_CUDA_API_VERSION
	.align		4
        /*0000*/ 	.byte	0x04, 0x37
        /*0002*/ 	.short	(.L_86 - .L_85)
.L_85:
        /*0004*/ 	.word	0x00000082


	//----- nvinfo : EIATTR_KPARAM_INFO
	.align		4
.L_86:
        /*0008*/ 	.byte	0x04, 0x17
        /*000a*/ 	.short	(.L_88 - .L_87)
.L_87:
        /*000c*/ 	.word	0x00000000
        /*0010*/ 	.short	0x0005
        /*0012*/ 	.short	0x0028
        /*0014*/ 	.byte	0x00, 0xf0, 0x41, 0x00


	//----- nvinfo : EIATTR_KPARAM_INFO
	.align		4
.L_88:
        /*0018*/ 	.byte	0x04, 0x17
        /*001a*/ 	.short	(.L_90 - .L_89)
.L_89:
        /*001c*/ 	.word	0x00000000
        /*0020*/ 	.short	0x0004
        /*0022*/ 	.short	0x0018
        /*0024*/ 	.byte	0x00, 0xf0, 0x41, 0x00


	//----- nvinfo : EIATTR_KPARAM_INFO
	.align		4
.L_90:
        /*0028*/ 	.byte	0x04, 0x17
        /*002a*/ 	.short	(.L_92 - .L_91)
.L_91:
        /*002c*/ 	.word	0x00000000
        /*0030*/ 	.short	0x0003
        /*0032*/ 	.short	0x0010
        /*0034*/ 	.byte	0x00, 0xf0, 0x21, 0x00


	//----- nvinfo : EIATTR_KPARAM_INFO
	.align		4
.L_92:
        /*0038*/ 	.byte	0x04, 0x17
        /*003a*/ 	.short	(.L_94 - .L_93)
.L_93:
        /*003c*/ 	.word	0x00000000
        /*0040*/ 	.short	0x0002
        /*0042*/ 	.short	0x0008
        /*0044*/ 	.byte	0x00, 0xf0, 0x11, 0x00


	//----- nvinfo : EIATTR_KPARAM_INFO
	.align		4
.L_94:
        /*0048*/ 	.byte	0x04, 0x17
        /*004a*/ 	.short	(.L_96 - .L_95)
.L_95:
        /*004c*/ 	.word	0x00000000
        /*0050*/ 	.short	0x0001
        /*0052*/ 	.short	0x0004
        /*0054*/ 	.byte	0x00, 0xf0, 0x11, 0x00


	//----- nvinfo : EIATTR_KPARAM_INFO
	.align		4
.L_96:
        /*0058*/ 	.byte	0x04, 0x17
        /*005a*/ 	.short	(.L_98 - .L_97)
.L_97:
        /*005c*/ 	.word	0x00000000
        /*0060*/ 	.short	0x0000
        /*0062*/ 	.short	0x0000
        /*0064*/ 	.byte	0x00, 0xf0, 0x11, 0x00


	//----- nvinfo : EIATTR_SPARSE_MMA_MASK
	.align		4
.L_98:
        /*0068*/ 	.byte	0x03, 0x50
        /*006a*/ 	.short	0x0000


	//----- nvinfo : EIATTR_MAXREG_COUNT
	.align		4
        /*006c*/ 	.byte	0x03, 0x1b
        /*006e*/ 	.short	0x00ff


	//----- nvinfo : EIATTR_MERCURY_ISA_VERSION
	.align		4
        /*0070*/ 	.byte	0x03, 0x5f
        /*0072*/ 	.short	0x0101


	//----- nvinfo : EIATTR_VRC_CTA_INIT_COUNT
	.align		4
        /*0074*/ 	.byte	0x02, 0x4a
	.zero		1
	.zero		1


	//----- nvinfo : EIATTR_EXIT_INSTR_OFFSETS
	.align		4
        /*0078*/ 	.byte	0x04, 0x1c
        /*007a*/ 	.short	(.L_100 - .L_99)


	//   ....[0]....
.L_99:
        /*007c*/ 	.word	0x000002f0


	//   ....[1]....
        /*0080*/ 	.word	0x00000900


	//   ....[2]....
        /*0084*/ 	.word	0x00000be0


	//   ....[3]....
        /*0088*/ 	.word	0x00000d60


	//   ....[4]....
        /*008c*/ 	.word	0x00000e30


	//   ....[5]....
        /*0090*/ 	.word	0x00000e60


	//   ....[6]....
        /*0094*/ 	.word	0x000014e0


	//   ....[7]....
        /*0098*/ 	.word	0x00001890


	//   ....[8]....
        /*009c*/ 	.word	0x00001a90


	//   ....[9]....
        /*00a0*/ 	.word	0x00001ac0


	//   ....[10]....
        /*00a4*/ 	.word	0x00001b80


	//----- nvinfo : EIATTR_MAX_THREADS
	.align		4
.L_100:
        /*00a8*/ 	.byte	0x04, 0x05
        /*00aa*/ 	.short	(.L_102 - .L_101)
.L_101:
        /*00ac*/ 	.word	0x00000080
        /*00b0*/ 	.word	0x00000001
        /*00b4*/ 	.word	0x00000001


	//----- nvinfo : EIATTR_CRS_STACK_SIZE
	.align		4
.L_102:
        /*00b8*/ 	.byte	0x04, 0x1e
        /*00ba*/ 	.short	(.L_104 - .L_103)
.L_103:
        /*00bc*/ 	.word	0x00000000


	//----- nvinfo : EIATTR_CBANK_PARAM_SIZE
	.align		4
.L_104:
        /*00c0*/ 	.byte	0x03, 0x19
        /*00c2*/ 	.short	0x0038


	//----- nvinfo : EIATTR_PARAM_CBANK
	.align		4
        /*00c4*/ 	.byte	0x04, 0x0a
        /*00c6*/ 	.short	(.L_106 - .L_105)
	.align		4
.L_105:
        /*00c8*/ 	.word	index@(.nv.constant0._ZN3cub18CUB_300001_SM_10006detail9transform16transform_kernelINS2_10policy_hubILb1EN4cuda3std3__45tupleIJN6thrust24THRUST_300001_SM_1000_NS6detail15normal_iteratorINSA_10device_ptrIiEEEESF_EEEE10policy1000Ei5saxpySF_JPiSK_EEEvT0_iT1_T2_DpNS2_10kernel_argIT3_EE)
        /*00cc*/ 	.short	0x0380
        /*00ce*/ 	.short	0x0038


	//----- nvinfo : EIATTR_SW_WAR
	.align		4
.L_106:
        /*00d0*/ 	.byte	0x04, 0x36
        /*00d2*/ 	.short	(.L_108 - .L_107)
.L_107:
        /*00d4*/ 	.word	0x00000008
.L_108:


//--------------------- .nv.info._ZN3cub18CUB_300001_SM_10006detail11EmptyKernelIvEEvv --------------------------
	.section	.nv.info._ZN3cub18CUB_300001_SM_10006detail11EmptyKernelIvEEvv,"",@"SHT_CUDA_INFO"
	.sectionflags	@""
	.align	4


	//----- nvinfo : EIATTR_CUDA_API_VERSION
	.align		4
        /*0000*/ 	.byte	0x04, 0x37
        /*0002*/ 	.short	(.L_110 - .L_109)
.L_109:
        /*0004*/ 	.word	0x00000082


	//----- nvinfo : EIATTR_SPARSE_MMA_MASK
	.align		4
.L_110:
        /*0008*/ 	.byte	0x03, 0x50
        /*000a*/ 	.short	0x0000


	//----- nvinfo : EIATTR_MAXREG_COUNT
	.align		4
        /*000c*/ 	.byte	0x03, 0x1b
        /*000e*/ 	.short	0x00ff


	//----- nvinfo : EIATTR_MERCURY_ISA_VERSION
	.align		4
        /*0010*/ 	.byte	0x03, 0x5f
        /*0012*/ 	.short	0x0101


	//----- nvinfo : EIATTR_VRC_CTA_INIT_COUNT
	.align		4
        /*0014*/ 	.byte	0x02, 0x4a
	.zero		1
	.zero		1


	//----- nvinfo : EIATTR_EXIT_INSTR_OFFSETS
	.align		4
        /*0018*/ 	.byte	0x04, 0x1c
        /*001a*/ 	.short	(.L_112 - .L_111)


	//   ....[0]....
.L_111:
        /*001c*/ 	.word	0x00000010


	//----- nvinfo : EIATTR_SW_WAR
	.align		4
.L_112:
        /*0020*/ 	.byte	0x04, 0x36
        /*0022*/ 	.short	(.L_114 - .L_113)
.L_113:
        /*0024*/ 	.word	0x00000008
.L_114:


//--------------------- .nv.callgraph             --------------------------
	.section	.nv.callgraph,"",@"SHT_CUDA_CALLGRAPH"
	.align	4
	.sectionentsize	8
	.align		4
        /*0000*/ 	.word	0x00000000
	.align		4
        /*0004*/ 	.word	0xffffffff
	.align		4
        /*0008*/ 	.word	0x00000000
	.align		4
        /*000c*/ 	.word	0xfffffffe
	.align		4
        /*0010*/ 	.word	0x00000000
	.align		4
        /*0014*/ 	.word	0xfffffffd
	.align		4
        /*0018*/ 	.word	0x00000000
	.align		4
        /*001c*/ 	.word	0xfffffffc


//--------------------- .nv.constant4             --------------------------
	.section	.nv.constant4,"a",@progbits
	.align	8
	.align		8
.nv.constant4:
        /*0000*/ 	.dword	_ZN30_INTERNAL_32a9bba8_4_k_cu_main4cuda3std3__45__cpo5beginE
	.align		8
        /*0008*/ 	.dword	_ZN30_INTERNAL_32a9bba8_4_k_cu_main4cuda3std3__45__cpo3endE
	.align		8
        /*0010*/ 	.dword	_ZN30_INTERNAL_32a9bba8_4_k_cu_main4cuda3std3__45__cpo6cbeginE
	.align		8
        /*0018*/ 	.dword	_ZN30_INTERNAL_32a9bba8_4_k_cu_main4cuda3std3__45__cpo4cendE
	.align		8
        /*0020*/ 	.dword	_ZN30_INTERNAL_32a9bba8_4_k_cu_main4cuda3std3__45__cpo6rbeginE
	.align		8
        /*0028*/ 	.dword	_ZN30_INTERNAL_32a9bba8_4_k_cu_main4cuda3std3__45__cpo4rendE
	.align		8
        /*0030*/ 	.dword	_ZN30_INTERNAL_32a9bba8_4_k_cu_main4cuda3std3__45__cpo7crbeginE
	.align		8
        /*0038*/ 	.dword	_ZN30_INTERNAL_32a9bba8_4_k_cu_main4cuda3std3__45__cpo5crendE
	.align		8
        /*0040*/ 	.dword	_ZN30_INTERNAL_32a9bba8_4_k_cu_main4cuda3std3__432_GLOBAL__N__32a9bba8_4_k_cu_main6ignoreE
	.align		8
        /*0048*/ 	.dword	_ZN30_INTERNAL_32a9bba8_4_k_cu_main4cuda3std3__419piecewise_constructE
	.align		8
        /*0050*/ 	.dword	_ZN30_INTERNAL_32a9bba8_4_k_cu_main4cuda3std3__48in_placeE
	.align		8
        /*0058*/ 	.dword	_ZN30_INTERNAL_32a9bba8_4_k_cu_main4cuda3std3__420unreachable_sentinelE
	.align		8
        /*0060*/ 	.dword	_ZN30_INTERNAL_32a9bba8_4_k_cu_main4cuda3std3__47nulloptE
	.align		8
        /*0068*/ 	.dword	_ZN30_INTERNAL_32a9bba8_4_k_cu_main4cuda3std3__48unexpectE
	.align		8
        /*0070*/ 	.dword	_ZN30_INTERNAL_32a9bba8_4_k_cu_main4cuda3std6ranges3__45__cpo4swapE
	.align		8
        /*0078*/ 	.dword	_ZN30_INTERNAL_32a9bba8_4_k_cu_main4cuda3std6ranges3__45__cpo9iter_moveE
	.align		8
        /*0080*/ 	.dword	_ZN30_INTERNAL_32a9bba8_4_k_cu_main4cuda3std6ranges3__45__cpo5beginE
	.align		8
        /*0088*/ 	.dword	_ZN30_INTERNAL_32a9bba8_4_k_cu_main4cuda3std6ranges3__45__cpo3endE
	.align		8
        /*0090*/ 	.dword	_ZN30_INTERNAL_32a9bba8_4_k_cu_main4cuda3std6ranges3__45__cpo6cbeginE
	.align		8
        /*0098*/ 	.dword	_ZN30_INTERNAL_32a9bba8_4_k_cu_main4cuda3std6ranges3__45__cpo4cendE
	.align		8
        /*00a0*/ 	.dword	_ZN30_INTERNAL_32a9bba8_4_k_cu_main4cuda3std6ranges3__45__cpo7advanceE
	.align		8
        /*00a8*/ 	.dword	_ZN30_INTERNAL_32a9bba8_4_k_cu_main4cuda3std6ranges3__45__cpo9iter_swapE
	.align		8
        /*00b0*/ 	.dword	_ZN30_INTERNAL_32a9bba8_4_k_cu_main4cuda3std6ranges3__45__cpo4nextE
	.align		8
        /*00b8*/ 	.dword	_ZN30_INTERNAL_32a9bba8_4_k_cu_main4cuda3std6ranges3__45__cpo4prevE
	.align		8
        /*00c0*/ 	.dword	_ZN30_INTERNAL_32a9bba8_4_k_cu_main4cuda3std6ranges3__45__cpo4dataE
	.align		8
        /*00c8*/ 	.dword	_ZN30_INTERNAL_32a9bba8_4_k_cu_main4cuda3std6ranges3__45__cpo5cdataE
	.align		8
        /*00d0*/ 	.dword	_ZN30_INTERNAL_32a9bba8_4_k_cu_main4cuda3std6ranges3__45__cpo4sizeE
	.align		8
        /*00d8*/ 	.dword	_ZN30_INTERNAL_32a9bba8_4_k_cu_main4cuda3std6ranges3__45__cpo5ssizeE
	.align		8
        /*00e0*/ 	.dword	_ZN30_INTERNAL_32a9bba8_4_k_cu_main4cuda3std6ranges3__45__cpo8distanceE
	.align		8
        /*00e8*/ 	.dword	_ZN30_INTERNAL_32a9bba8_4_k_cu_main6thrust24THRUST_300001_SM_1000_NS8cuda_cub3parE
	.align		8
        /*00f0*/ 	.dword	_ZN30_INTERNAL_32a9bba8_4_k_cu_main6thrust24THRUST_300001_SM_1000_NS8cuda_cub10par_nosyncE
	.align		8
        /*00f8*/ 	.dword	_ZN30_INTERNAL_32a9bba8_4_k_cu_main6thrust24THRUST_300001_SM_1000_NS6system6detail10sequential3seqE
	.align		8
        /*0100*/ 	.dword	_ZN30_INTERNAL_32a9bba8_4_k_cu_main6thrust24THRUST_300001_SM_1000_NS12placeholders2_1E
	.align		8
        /*0108*/ 	.dword	_ZN30_INTERNAL_32a9bba8_4_k_cu_main6thrust24THRUST_300001_SM_1000_NS12placeholders2_2E
	.align		8
        /*0110*/ 	.dword	_ZN30_INTERNAL_32a9bba8_4_k_cu_main6thrust24THRUST_300001_SM_1000_NS12placeholders2_3E
	.align		8
        /*0118*/ 	.dword	_ZN30_INTERNAL_32a9bba8_4_k_cu_main6thrust24THRUST_300001_SM_1000_NS12placeholders2_4E
	.align		8
        /*0120*/ 	.dword	_ZN30_INTERNAL_32a9bba8_4_k_cu_main6thrust24THRUST_300001_SM_1000_NS12placeholders2_5E
	.align		8
        /*0128*/ 	.dword	_ZN30_INTERNAL_32a9bba8_4_k_cu_main6thrust24THRUST_300001_SM_1000_NS12placeholders2_6E
	.align		8
        /*0130*/ 	.dword	_ZN30_INTERNAL_32a9bba8_4_k_cu_main6thrust24THRUST_300001_SM_1000_NS12placeholders2_7E
	.align		8
        /*0138*/ 	.dword	_ZN30_INTERNAL_32a9bba8_4_k_cu_main6thrust24THRUST_300001_SM_1000_NS12placeholders2_8E
	.align		8
        /*0140*/ 	.dword	_ZN30_INTERNAL_32a9bba8_4_k_cu_main6thrust24THRUST_300001_SM_1000_NS12placeholders2_9E
	.align		8
        /*0148*/ 	.dword	_ZN30_INTERNAL_32a9bba8_4_k_cu_main6thrust24THRUST_300001_SM_1000_NS12placeholders3_10E
	.align		8
        /*0150*/ 	.dword	_ZN30_INTERNAL_32a9bba8_4_k_cu_main6thrust24THRUST_300001_SM_1000_NS3seqE


//--------------------- .text._ZN3cub18CUB_300001_SM_10006detail9transform16transform_kernelINS2_10policy_hubILb1EN4cuda3std3__45tupleIJN6thrust24THRUST_300001_SM_1000_NS6detail15normal_iteratorINSA_10device_ptrIiEEEESF_EEEE10policy1000El5saxpySF_JPiSK_EEEvT0_iT1_T2_DpNS2_10kernel_argIT3_EE --------------------------
	.section	.text._ZN3cub18CUB_300001_SM_10006detail9transform16transform_kernelINS2_10policy_hubILb1EN4cuda3std3__45tupleIJN6thrust24THRUST_300001_SM_1000_NS6detail15normal_iteratorINSA_10device_ptrIiEEEESF_EEEE10policy1000El5saxpySF_JPiSK_EEEvT0_iT1_T2_DpNS2_10kernel_argIT3_EE,"ax",@progbits
	.align	128
        .global         _ZN3cub18CUB_300001_SM_10006detail9transform16transform_kernelINS2_10policy_hubILb1EN4cuda3std3__45tupleIJN6thrust24THRUST_300001_SM_1000_NS6detail15normal_iteratorINSA_10device_ptrIiEEEESF_EEEE10policy1000El5saxpySF_JPiSK_EEEvT0_iT1_T2_DpNS2_10kernel_argIT3_EE
        .type           _ZN3cub18CUB_300001_SM_10006detail9transform16transform_kernelINS2_10policy_hubILb1EN4cuda3std3__45tupleIJN6thrust24THRUST_300001_SM_1000_NS6detail15normal_iteratorINSA_10device_ptrIiEEEESF_EEEE10policy1000El5saxpySF_JPiSK_EEEvT0_iT1_T2_DpNS2_10kernel_argIT3_EE,@function
        .size           _ZN3cub18CUB_300001_SM_10006detail9transform16transform_kernelINS2_10policy_hubILb1EN4cuda3std3__45tupleIJN6thrust24THRUST_300001_SM_1000_NS6detail15normal_iteratorINSA_10device_ptrIiEEEESF_EEEE10policy1000El5saxpySF_JPiSK_EEEvT0_iT1_T2_DpNS2_10kernel_argIT3_EE,(.L_x_35 - _ZN3cub18CUB_300001_SM_10006detail9transform16transform_kernelINS2_10policy_hubILb1EN4cuda3std3__45tupleIJN6thrust24THRUST_300001_SM_1000_NS6detail15normal_iteratorINSA_10device_ptrIiEEEESF_EEEE10policy1000El5saxpySF_JPiSK_EEEvT0_iT1_T2_DpNS2_10kernel_argIT3_EE)
        .other          _ZN3cub18CUB_300001_SM_10006detail9transform16transform_kernelINS2_10policy_hubILb1EN4cuda3std3__45tupleIJN6thrust24THRUST_300001_SM_1000_NS6detail15normal_iteratorINSA_10device_ptrIiEEEESF_EEEE10policy1000El5saxpySF_JPiSK_EEEvT0_iT1_T2_DpNS2_10kernel_argIT3_EE,@"STO_CUDA_ENTRY STV_DEFAULT"
_ZN3cub18CUB_300001_SM_10006detail9transform16transform_kernelINS2_10policy_hubILb1EN4cuda3std3__45tupleIJN6thrust24THRUST_300001_SM_1000_NS6detail15normal_iteratorINSA_10device_ptrIiEEEESF_EEEE10policy1000El5saxpySF_JPiSK_EEEvT0_iT1_T2_DpNS2_10kernel_argIT3_EE:
.text._ZN3cub18CUB_300001_SM_10006detail9transform16transform_kernelINS2_10policy_hubILb1EN4cuda3std3__45tupleIJN6thrust24THRUST_300001_SM_1000_NS6detail15normal_iteratorINSA_10device_ptrIiEEEESF_EEEE10policy1000El5saxpySF_JPiSK_EEEvT0_iT1_T2_DpNS2_10kernel_argIT3_EE:
[----:B------:R-:W-:Y:S08]  /*0000*/  LDC R1, c[0x0][0x37c] ;  /* 0x0000df00ff017b82 */ /* 0x000ff00000000800 */
[----:B------:R-:W0:Y:S01]  /*0010*/  LDC R8, c[0x0][0x388] ;  /* 0x0000e200ff087b82 */ /* 0x000e220000000800 */
[----:B------:R-:W1:Y:S01]  /*0020*/  LDCU.64 UR6, c[0x0][0x380] ;  /* 0x00007000ff0677ac */ /* 0x000e620008000a00 */
[----:B------:R-:W2:Y:S01]  /*0030*/  S2R R9, SR_TID.X ;  /* 0x0000000000097919 */ /* 0x000ea20000002100 */
[----:B------:R-:W-:Y:S05]  /*0040*/  BSSY.RECONVERGENT B0, `(.L_x_0) ;  /* 0x0000029000007945 */ /* 0x000fea0003800200 */
[----:B------:R-:W3:Y:S01]  /*0050*/  S2UR UR4, SR_CTAID.X ;  /* 0x00000000000479c3 */ /* 0x000ee20000002500 */
[----:B0-----:R-:W-:-:S04]  /*0060*/  SHF.L.U32 R5, R8, 0x7, RZ ;  /* 0x0000000708057819 */ /* 0x001fc800000006ff */
[----:B------:R-:W-:Y:S01]  /*0070*/  SHF.R.S32.HI R0, RZ, 0x1f, R5 ;  /* 0x0000001fff007819 */ /* 0x000fe20000011405 */
[----:B---3--:R-:W-:Y:S01]  /*0080*/  IMAD.WIDE.U32 R2, R5, UR4, RZ ;  /* 0x0000000405027c25 */ /* 0x008fe2000f8e00ff */
[----:B--2---:R-:W-:-:S03]  /*0090*/  SHF.L.U32 R13, R9, 0x7, RZ ;  /* 0x00000007090d7819 */ /* 0x004fc600000006ff */
[----:B------:R-:W-:Y:S01]  /*00a0*/  IMAD R7, R0, UR4, RZ ;  /* 0x0000000400077c24 */ /* 0x000fe2000f8e02ff */
[----:B-1----:R-:W-:-:S03]  /*00b0*/  IADD3 R4, P1, PT, -R2, UR6, RZ ;  /* 0x0000000602047c10 */ /* 0x002fc6000ff3e1ff */
[----:B------:R-:W-:Y:S01]  /*00c0*/  IMAD.IADD R7, R3, 0x1, R7 ;  /* 0x0000000103077824 */ /* 0x000fe200078e0207 */
[----:B------:R-:W-:-:S04]  /*00d0*/  ISETP.LT.U32.AND P0, PT, R4, R5, PT ;  /* 0x000000050400720c */ /* 0x000fc80003f01070 */
[----:B------:R-:W-:-:S04]  /*00e0*/  IADD3.X R11, PT, PT, ~R7, UR7, RZ, P1, !PT ;  /* 0x00000007070b7c10 */ /* 0x000fc80008ffe5ff */
[----:B------:R-:W-:-:S04]  /*00f0*/  ISETP.LT.AND.EX P0, PT, R11, R0, PT, P0 ;  /* 0x000000000b00720c */ /* 0x000fc80003f01300 */
[----:B------:R-:W-:-:S05]  /*0100*/  SEL R0, R4, R5, P0 ;  /* 0x0000000504007207 */ /* 0x000fca0000000000 */
[----:B------:R-:W-:-:S05]  /*0110*/  IMAD.SHL.U32 R4, R0, 0x4, RZ ;  /* 0x0000000400047824 */ /* 0x000fca00078e00ff */
[----:B------:R-:W-:-:S13]  /*0120*/  ISETP.GE.AND P0, PT, R13, R4, PT ;  /* 0x000000040d00720c */ /* 0x000fda0003f06270 */
[----:B------:R-:W-:Y:S05]  /*0130*/  @P0 BRA `(.L_x_1) ;  /* 0x0000000000640947 */ /* 0x000fea0003800000 */
[----:B------:R-:W0:Y:S01]  /*0140*/  LDCU.64 UR4, c[0x0][0x398] ;  /* 0x00007300ff0477ac */ /* 0x000e220008000a00 */
[C---:B------:R-:W-:Y:S01]  /*0150*/  SHF.L.U32 R6, R2.reuse, 0x2, RZ ;  /* 0x0000000202067819 */ /* 0x040fe200000006ff */
[----:B------:R-:W-:Y:S01]  /*0160*/  BSSY.RECONVERGENT B1, `(.L_x_2) ;  /* 0x000000c000017945 */ /* 0x000fe20003800200 */
[----:B------:R-:W-:Y:S01]  /*0170*/  SHF.L.U64.HI R12, R2, 0x2, R7 ;  /* 0x00000002020c7819 */ /* 0x000fe20000010207 */
[----:B------:R-:W-:Y:S01]  /*0180*/  IMAD.MOV.U32 R15, RZ, RZ, R13 ;  /* 0x000000ffff0f7224 */ /* 0x000fe200078e000d */
[----:B0-----:R-:W-:-:S04]  /*0190*/  IADD3 R10, P0, PT, R6, UR4, RZ ;  /* 0x00000004060a7c10 */ /* 0x001fc8000ff1e0ff */
[----:B------:R-:W-:-:S03]  /*01a0*/  IADD3.X R11, PT, PT, R12, UR5, RZ, P0, !PT ;  /* 0x000000050c0b7c10 */ /* 0x000fc600087fe4ff */
[----:B------:R-:W-:-:S07]  /*01b0*/  IMAD.WIDE.U32 R10, R9, 0x80, R10 ;  /* 0x00000080090a7825 */ /* 0x000fce00078e000a */
.L_x_3:
[----:B------:R-:W-:Y:S01]  /*01c0*/  IADD3 R15, PT, PT, R15, 0x4000, RZ ;  /* 0x000040000f0f7810 */ /* 0x000fe20007ffe0ff */
[----:B------:R0:W-:Y:S03]  /*01d0*/  CCTL.E.PF2 [R10] ;  /* 0x000000000a00798f */ /* 0x0001e60000800100 */
[----:B------:R-:W-:Y:S02]  /*01e0*/  ISETP.GE.AND P0, PT, R15, R4, PT ;  /* 0x000000040f00720c */ /* 0x000fe40003f06270 */
[----:B0-----:R-:W-:-:S05]  /*01f0*/  IADD3 R10, P1, PT, R10, 0x4000, RZ ;  /* 0x000040000a0a7810 */ /* 0x001fca0007f3e0ff */
[----:B------:R-:W-:-:S06]  /*0200*/  IMAD.X R11, RZ, RZ, R11, P1 ;  /* 0x000000ffff0b7224 */ /* 0x000fcc00008e060b */
[----:B------:R-:W-:Y:S05]  /*0210*/  @!P0 BRA `(.L_x_3) ;  /* 0xfffffffc00e88947 */ /* 0x000fea000383ffff */
[----:B------:R-:W-:Y:S05]  /*0220*/  BSYNC.RECONVERGENT B1 ;  /* 0x0000000000017941 */ /* 0x000fea0003800200 */
.L_x_2:
[----:B------:R-:W0:Y:S02]  /*0230*/  LDCU.64 UR4, c[0x0][0x3a8] ;  /* 0x00007500ff0477ac */ /* 0x000e240008000a00 */
[----:B0-----:R-:W-:-:S04]  /*0240*/  IADD3 R10, P0, PT, R6, UR4, RZ ;  /* 0x00000004060a7c10 */ /* 0x001fc8000ff1e0ff */
[----:B------:R-:W-:-:S03]  /*0250*/  IADD3.X R11, PT, PT, R12, UR5, RZ, P0, !PT ;  /* 0x000000050c0b7c10 */ /* 0x000fc600087fe4ff */
[----:B------:R-:W-:-:S07]  /*0260*/  IMAD.WIDE.U32 R10, R9, 0x80, R10 ;  /* 0x00000080090a7825 */ /* 0x000fce00078e000a */
.L_x_4:
[----:B------:R-:W-:Y:S01]  /*0270*/  IADD3 R13, PT, PT, R13, 0x4000, RZ ;  /* 0x000040000d0d7810 */ /* 0x000fe20007ffe0ff */
[----:B------:R0:W-:Y:S03]  /*0280*/  CCTL.E.PF2 [R10] ;  /* 0x000000000a00798f */ /* 0x0001e60000800100 */
[----:B------:R-:W-:Y:S02]  /*0290*/  ISETP.GE.AND P0, PT, R13, R4, PT ;  /* 0x000000040d00720c */ /* 0x000fe40003f06270 */
[----:B0-----:R-:W-:-:S05]  /*02a0*/  IADD3 R10, P1, PT, R10, 0x4000, RZ ;  /* 0x000040000a0a7810 */ /* 0x001fca0007f3e0ff */
[----:B------:R-:W-:-:S06]  /*02b0*/  IMAD.X R11, RZ, RZ, R11, P1 ;  /* 0x000000ffff0b7224 */ /* 0x000fcc00008e060b */
[----:B------:R-:W-:Y:S05]  /*02c0*/  @!P0 BRA `(.L_x_4) ;  /* 0xfffffffc00e88947 */ /* 0x000fea000383ffff */
.L_x_1:
[----:B------:R-:W-:Y:S05]  /*02d0*/  BSYNC.RECONVERGENT B0 ;  /* 0x0000000000007941 */ /* 0x000fea0003800200 */
.L_x_0:
[----:B------:R-:W0:Y:S01]  /*02e0*/  LDCU.128 UR8, c[0x0][0x390] ;  /* 0x00007200ff0877ac */ /* 0x000e220008000c00 */
[----:B------:R-:W-:Y:S02]  /*02f0*/  ISETP.NE.AND P0, PT, R5, R0, PT ;  /* 0x000000000500720c */ /* 0x000fe40003f05270 */
[C---:B------:R-:W-:Y:S01]  /*0300*/  SHF.L.U32 R10, R2.reuse, 0x2, RZ ;  /* 0x00000002020a7819 */ /* 0x040fe200000006ff */
[----:B------:R-:W1:Y:S01]  /*0310*/  LDCU.64 UR6, c[0x0][0x3a8] ;  /* 0x00007500ff0677ac */ /* 0x000e620008000a00 */
[----:B------:R-:W-:Y:S02]  /*0320*/  SHF.L.U64.HI R3, R2, 0x2, R7 ;  /* 0x0000000202037819 */ /* 0x000fe40000010207 */
[C---:B------:R-:W-:Y:S01]  /*0330*/  R2UR UR14, R10.reuse ;  /* 0x000000000a0e72ca */ /* 0x040fe200000e0000 */
[----:B------:R-:W2:Y:S01]  /*0340*/  LDCU.64 UR12, c[0x0][0x358] ;  /* 0x00006b00ff0c77ac */ /* 0x000ea20008000a00 */
[----:B------:R-:W-:Y:S02]  /*0350*/  R2UR UR15, R3 ;  /* 0x00000000030f72ca */ /* 0x000fe400000e0000 */
[----:B0-----:R-:W-:-:S02]  /*0360*/  IADD3 R6, P2, PT, R10, UR10, RZ ;  /* 0x0000000a0a067c10 */ /* 0x001fc4000ff5e0ff */
[C---:B------:R-:W-:Y:S02]  /*0370*/  IADD3 R2, P1, PT, R10.reuse, UR8, RZ ;  /* 0x000000080a027c10 */ /* 0x040fe4000ff3e0ff */
[----:B-1----:R-:W-:Y:S02]  /*0380*/  IADD3 R4, P3, PT, R10, UR6, RZ ;  /* 0x000000060a047c10 */ /* 0x002fe4000ff7e0ff */
[C---:B------:R-:W-:Y:S02]  /*0390*/  IADD3.X R7, PT, PT, R3.reuse, UR11, RZ, P2, !PT ;  /* 0x0000000b03077c10 */ /* 0x040fe400097fe4ff */
[C---:B------:R-:W-:Y:S02]  /*03a0*/  IADD3.X R5, PT, PT, R3.reuse, UR7, RZ, P3, !PT ;  /* 0x0000000703057c10 */ /* 0x040fe40009ffe4ff */
[----:B------:R-:W-:Y:S01]  /*03b0*/  IADD3.X R3, PT, PT, R3, UR9, RZ, P1, !PT ;  /* 0x0000000903037c10 */ /* 0x000fe20008ffe4ff */
[----:B--2---:R-:W-:Y:S06]  /*03c0*/  @!P0 BRA `(.L_x_5) ;  /* 0x0000001000408947 */ /* 0x004fec0003800000 */
[----:B------:R-:W-:-:S13]  /*03d0*/  ISETP.GE.AND P0, PT, R8, 0x1, PT ;  /* 0x000000010800780c */ /* 0x000fda0003f06270 */
[----:B------:R-:W-:Y:S05]  /*03e0*/  @!P0 EXIT ;  /* 0x000000000000894d */ /* 0x000fea0003800000 */
[C---:B------:R-:W-:Y:S01]  /*03f0*/  ISETP.GE.U32.AND P0, PT, R8.reuse, 0x8, PT ;  /* 0x000000080800780c */ /* 0x040fe20003f06070 */
[----:B------:R-:W-:Y:S01]  /*0400*/  IMAD.MOV.U32 R16, RZ, RZ, RZ ;  /* 0x000000ffff107224 */ /* 0x000fe200078e00ff */
[----:B------:R-:W-:-:S11]  /*0410*/  LOP3.LUT R18, R8, 0x7, RZ, 0xc0, !PT ;  /* 0x0000000708127812 */ /* 0x000fd600078ec0ff */
[----:B------:R-:W-:Y:S05]  /*0420*/  @!P0 BRA `(.L_x_6) ;  /* 0x0000000800948947 */ /* 0x000fea0003800000 */
[----:B------:R-:W-:-:S13]  /*0430*/  ISETP.GE.AND P0, PT, R9, R0, PT ;  /* 0x000000000900720c */ /* 0x000fda0003f06270 */
[C---:B------:R-:W-:Y:S01]  /*0440*/  @!P0 IMAD.WIDE.U32 R14, R9.reuse, 0x4, R6 ;  /* 0x00000004090e8825 */ /* 0x040fe200078e0006 */
[----:B------:R-:W0:Y:S03]  /*0450*/  @!P0 LDC R20, c[0x0][0x38c] ;  /* 0x0000e300ff148b82 */ /* 0x000e260000000800 */
[C---:B------:R-:W-:Y:S02]  /*0460*/  @!P0 IMAD.WIDE.U32 R16, R9.reuse, 0x4, R4 ;  /* 0x0000000409108825 */ /* 0x040fe400078e0004 */
[----:B------:R-:W0:Y:S04]  /*0470*/  @!P0 LDG.E R14, desc[UR12][R14.64] ;  /* 0x0000000c0e0e8981 */ /* 0x000e28000c1e1900 */
[----:B------:R1:W0:Y:S01]  /*0480*/  @!P0 LDG.E R17, desc[UR12][R16.64] ;  /* 0x0000000c10118981 */ /* 0x000222000c1e1900 */
[C---:B------:R-:W-:Y:S01]  /*0490*/  IADD3 R19, PT, PT, R9.reuse, 0x80, RZ ;  /* 0x0000008009137810 */ /* 0x040fe20007ffe0ff */
[----:B------:R-:W-:-:S03]  /*04a0*/  @!P0 IMAD.WIDE.U32 R22, R9, 0x4, R2 ;  /* 0x0000000409168825 */ /* 0x000fc600078e0002 */
[C---:B------:R-:W-:Y:S01]  /*04b0*/  ISETP.GE.AND P1, PT, R19.reuse, R0, PT ;  /* 0x000000001300720c */ /* 0x040fe20003f26270 */
[----:B------:R-:W-:-:S04]  /*04c0*/  IMAD.WIDE R12, R19, 0x4, R6 ;  /* 0x00000004130c7825 */ /* 0x000fc800078e0206 */
[----:B------:R-:W-:-:S08]  /*04d0*/  IMAD.WIDE R10, R19, 0x4, R4 ;  /* 0x00000004130a7825 */ /* 0x000fd000078e0204 */
[----:B-1----:R-:W1:Y:S01]  /*04e0*/  @!P1 LDC R16, c[0x0][0x38c] ;  /* 0x0000e300ff109b82 */ /* 0x002e620000000800 */
[----:B0-----:R-:W-:-:S06]  /*04f0*/  @!P0 IMAD R20, R14, R20, R17 ;  /* 0x000000140e148224 */ /* 0x001fcc00078e0211 */
[----:B------:R-:W0:Y:S08]  /*0500*/  @!P0 I2F.F64 R20, R20 ;  /* 0x0000001400148312 */ /* 0x000e300000201c00 */
[----:B0-----:R-:W0:Y:S02]  /*0510*/  @!P0 F2I.F64.TRUNC R21, R20 ;  /* 0x0000001400158311 */ /* 0x001e24000030d100 */
[----:B0-----:R0:W-:Y:S04]  /*0520*/  @!P0 STG.E desc[UR12][R22.64], R21 ;  /* 0x0000001516008986 */ /* 0x0011e8000c10190c */
[----:B------:R-:W1:Y:S04]  /*0530*/  @!P1 LDG.E R14, desc[UR12][R12.64] ;  /* 0x0000000c0c0e9981 */ /* 0x000e68000c1e1900 */
[----:B------:R-:W1:Y:S02]  /*0540*/  @!P1 LDG.E R15, desc[UR12][R10.64] ;  /* 0x0000000c0a0f9981 */ /* 0x000e64000c1e1900 */
[----:B-1----:R-:W-:-:S02]  /*0550*/  @!P1 IMAD R16, R14, R16, R15 ;  /* 0x000000100e109224 */ /* 0x002fc400078e020f */
[----:B------:R-:W-:-:S04]  /*0560*/  VIADD R15, R9, 0x100 ;  /* 0x00000100090f7836 */ /* 0x000fc80000000000 */
[----:B------:R-:W1:Y:S01]  /*0570*/  @!P1 I2F.F64 R16, R16 ;  /* 0x0000001000109312 */ /* 0x000e620000201c00 */
[----:B------:R-:W-:Y:S01]  /*0580*/  ISETP.GE.AND P0, PT, R15, R0, PT ;  /* 0x000000000f00720c */ /* 0x000fe20003f06270 */
[----:B------:R-:W-:-:S12]  /*0590*/  IMAD.WIDE R14, R19, 0x4, R2 ;  /* 0x00000004130e7825 */ /* 0x000fd800078e0202 */
[----:B0-----:R-:W0:Y:S01]  /*05a0*/  @!P0 LDC R21, c[0x0][0x38c] ;  /* 0x0000e300ff158b82 */ /* 0x001e220000000800 */
[----:B-1----:R-:W1:Y:S02]  /*05b0*/  @!P1 F2I.F64.TRUNC R17, R16 ;  /* 0x0000001000119311 */ /* 0x002e64000030d100 */
[----:B-1----:R1:W-:Y:S04]  /*05c0*/  @!P1 STG.E desc[UR12][R14.64], R17 ;  /* 0x000000110e009986 */ /* 0x0023e8000c10190c */
[----:B------:R-:W0:Y:S04]  /*05d0*/  @!P0 LDG.E R19, desc[UR12][R12.64+0x200] ;  /* 0x0002000c0c138981 */ /* 0x000e28000c1e1900 */
[----:B------:R-:W0:Y:S02]  /*05e0*/  @!P0 LDG.E R20, desc[UR12][R10.64+0x200] ;  /* 0x0002000c0a148981 */ /* 0x000e24000c1e1900 */
[----:B0-----:R-:W-:Y:S01]  /*05f0*/  @!P0 IMAD R20, R19, R21, R20 ;  /* 0x0000001513148224 */ /* 0x001fe200078e0214 */
[----:B------:R-:W-:-:S04]  /*0600*/  IADD3 R19, PT, PT, R9, 0x180, RZ ;  /* 0x0000018009137810 */ /* 0x000fc80007ffe0ff */
[----:B------:R-:W-:Y:S01]  /*0610*/  ISETP.GE.AND P1, PT, R19, R0, PT ;  /* 0x000000001300720c */ /* 0x000fe20003f26270 */
[----:B------:R-:W0:-:S12]  /*0620*/  @!P0 I2F.F64 R20, R20 ;  /* 0x0000001400148312 */ /* 0x000e180000201c00 */
[----:B------:R-:W2:Y:S01]  /*0630*/  @!P1 LDC R19, c[0x0][0x38c] ;  /* 0x0000e300ff139b82 */ /* 0x000ea20000000800 */
[----:B0-----:R-:W0:Y:S02]  /*0640*/  @!P0 F2I.F64.TRUNC R21, R20 ;  /* 0x0000001400158311 */ /* 0x001e24000030d100 */
[----:B0-----:R0:W-:Y:S04]  /*0650*/  @!P0 STG.E desc[UR12][R14.64+0x200], R21 ;  /* 0x000200150e008986 */ /* 0x0011e8000c10190c */
[----:B------:R-:W2:Y:S04]  /*0660*/  @!P1 LDG.E R16, desc[UR12][R12.64+0x400] ;  /* 0x0004000c0c109981 */ /* 0x000ea8000c1e1900 */
[----:B-1----:R-:W2:Y:S02]  /*0670*/  @!P1 LDG.E R17, desc[UR12][R10.64+0x400] ;  /* 0x0004000c0a119981 */ /* 0x002ea4000c1e1900 */
[----:B--2---:R-:W-:-:S02]  /*0680*/  @!P1 IMAD R16, R16, R19, R17 ;  /* 0x0000001310109224 */ /* 0x004fc400078e0211 */
[----:B------:R-:W-:-:S04]  /*0690*/  VIADD R19, R9, 0x200 ;  /* 0x0000020009137836 */ /* 0x000fc80000000000 */
[----:B------:R-:W1:Y:S01]  /*06a0*/  @!P1 I2F.F64 R16, R16 ;  /* 0x0000001000109312 */ /* 0x000e620000201c00 */
[----:B------:R-:W-:-:S13]  /*06b0*/  ISETP.GE.AND P0, PT, R19, R0, PT ;  /* 0x000000001300720c */ /* 0x000fda0003f06270 */
        /* <DEDUP_REMOVED lines=32> */
[----:B--2---:R-:W-:Y:S01]  /*08c0*/  @!P1 IMAD R17, R16, R19, R17 ;  /* 0x0000001310119224 */ /* 0x004fe200078e0211 */
[----:B------:R-:W-:-:S03]  /*08d0*/  LOP3.LUT R16, R8, 0x7ffffff8, RZ, 0xc0, !PT ;  /* 0x7ffffff808107812 */ /* 0x000fc600078ec0ff */
[----:B------:R-:W1:Y:S01]  /*08e0*/  @!P1 I2F.F64 R22, R17 ;  /* 0x0000001100169312 */ /* 0x000e620000201c00 */
[----:B------:R-:W-:-:S07]  /*08f0*/  ISETP.NE.AND P0, PT, R16, 0x8, PT ;  /* 0x000000081000780c */ /* 0x000fce0003f05270 */
[----:B-1----:R-:W1:Y:S02]  /*0900*/  @!P1 F2I.F64.TRUNC R23, R22 ;  /* 0x0000001600179311 */ /* 0x002e64000030d100 */
[----:B-1----:R0:W-:Y:S04]  /*0910*/  @!P1 STG.E desc[UR12][R14.64+0xc00], R23 ;  /* 0x000c00170e009986 */ /* 0x0021e8000c10190c */
[----:B------:R-:W-:Y:S05]  /*0920*/  @!P0 BRA `(.L_x_6) ;  /* 0x0000000400548947 */ /* 0x000fea0003800000 */
[----:B------:R-:W-:Y:S01]  /*0930*/  IMAD.MOV.U32 R8, RZ, RZ, 0x8 ;  /* 0x00000008ff087424 */ /* 0x000fe200078e00ff */
[----:B------:R-:W1:Y:S06]  /*0940*/  LDCU UR4, c[0x0][0x38c] ;  /* 0x00007180ff0477ac */ /* 0x000e6c0008000800 */
.L_x_9:
[----:B------:R-:W-:-:S04]  /*0950*/  LEA R17, R8, R9, 0x7 ;  /* 0x0000000908117211 */ /* 0x000fc800078e38ff */
[----:B------:R-:W-:-:S13]  /*0960*/  ISETP.GE.AND P0, PT, R17, R0, PT ;  /* 0x000000001100720c */ /* 0x000fda0003f06270 */
[C---:B0-----:R-:W-:Y:S01]  /*0970*/  @!P0 IMAD.WIDE.U32 R20, R17.reuse, 0x4, R6 ;  /* 0x0000000411148825 */ /* 0x041fe200078e0006 */
[----:B------:R-:W0:Y:S03]  /*0980*/  @!P0 LDC R24, c[0x0][0x38c] ;  /* 0x0000e300ff188b82 */ /* 0x000e260000000800 */
[C---:B------:R-:W-:Y:S02]  /*0990*/  @!P0 IMAD.WIDE.U32 R22, R17.reuse, 0x4, R4 ;  /* 0x0000000411168825 */ /* 0x040fe400078e0004 */
[----:B------:R-:W0:Y:S04]  /*09a0*/  @!P0 LDG.E R20, desc[UR12][R20.64] ;  /* 0x0000000c14148981 */ /* 0x000e28000c1e1900 */
[----:B------:R2:W0:Y:S01]  /*09b0*/  @!P0 LDG.E R23, desc[UR12][R22.64] ;  /* 0x0000000c16178981 */ /* 0x000422000c1e1900 */
[----:B------:R-:W-:-:S02]  /*09c0*/  VIADD R15, R17, 0x80 ;  /* 0x00000080110f7836 */ /* 0x000fc40000000000 */
[----:B------:R-:W-:-:S03]  /*09d0*/  @!P0 IMAD.WIDE.U32 R26, R17, 0x4, R2 ;  /* 0x00000004111a8825 */ /* 0x000fc600078e0002 */
[C---:B------:R-:W-:Y:S01]  /*09e0*/  ISETP.GE.AND P1, PT, R15.reuse, R0, PT ;  /* 0x000000000f00720c */ /* 0x040fe20003f26270 */
[----:B------:R-:W-:-:S04]  /*09f0*/  IMAD.WIDE R10, R15, 0x4, R6 ;  /* 0x000000040f0a7825 */ /* 0x000fc800078e0206 */
[----:B------:R-:W-:-:S08]  /*0a00*/  IMAD.WIDE R12, R15, 0x4, R4 ;  /* 0x000000040f0c7825 */ /* 0x000fd000078e0204 */
[----:B--2---:R-:W2:Y:S01]  /*0a10*/  @!P1 LDC R22, c[0x0][0x38c] ;  /* 0x0000e300ff169b82 */ /* 0x004ea20000000800 */
[----:B0-----:R-:W-:-:S06]  /*0a20*/  @!P0 IMAD R24, R20, R24, R23 ;  /* 0x0000001814188224 */ /* 0x001fcc00078e0217 */
[----:B------:R-:W0:Y:S08]  /*0a30*/  @!P0 I2F.F64 R24, R24 ;  /* 0x0000001800188312 */ /* 0x000e300000201c00 */
[----:B0-----:R-:W0:Y:S02]  /*0a40*/  @!P0 F2I.F64.TRUNC R25, R24 ;  /* 0x0000001800198311 */ /* 0x001e24000030d100 */
[----:B0-----:R-:W-:Y:S04]  /*0a50*/  @!P0 STG.E desc[UR12][R26.64], R25 ;  /* 0x000000191a008986 */ /* 0x001fe8000c10190c */
[----:B------:R-:W2:Y:S04]  /*0a60*/  @!P1 LDG.E R14, desc[UR12][R10.64] ;  /* 0x0000000c0a0e9981 */ /* 0x000ea8000c1e1900 */
[----:B------:R-:W2:Y:S02]  /*0a70*/  @!P1 LDG.E R19, desc[UR12][R12.64] ;  /* 0x0000000c0c139981 */ /* 0x000ea4000c1e1900 */
[----:B--2---:R-:W-:Y:S01]  /*0a80*/  @!P1 IMAD R22, R14, R22, R19 ;  /* 0x000000160e169224 */ /* 0x004fe200078e0213 */
[----:B------:R-:W-:Y:S01]  /*0a90*/  IADD3 R19, PT, PT, R17, 0x100, RZ ;  /* 0x0000010011137810 */ /* 0x000fe20007ffe0ff */
[----:B------:R-:W-:-:S03]  /*0aa0*/  IMAD.WIDE R14, R15, 0x4, R2 ;  /* 0x000000040f0e7825 */ /* 0x000fc600078e0202 */
[----:B------:R-:W-:Y:S01]  /*0ab0*/  ISETP.GE.AND P0, PT, R19, R0, PT ;  /* 0x000000001300720c */ /* 0x000fe20003f06270 */
[----:B------:R-:W0:-:S12]  /*0ac0*/  @!P1 I2F.F64 R22, R22 ;  /* 0x0000001600169312 */ /* 0x000e180000201c00 */
[----:B------:R-:W2:Y:S01]  /*0ad0*/  @!P0 LDC R21, c[0x0][0x38c] ;  /* 0x0000e300ff158b82 */ /* 0x000ea20000000800 */
[----:B0-----:R-:W0:Y:S02]  /*0ae0*/  @!P1 F2I.F64.TRUNC R23, R22 ;  /* 0x0000001600179311 */ /* 0x001e24000030d100 */
[----:B0-----:R0:W-:Y:S04]  /*0af0*/  @!P1 STG.E desc[UR12][R14.64], R23 ;  /* 0x000000170e009986 */ /* 0x0011e8000c10190c */
[----:B------:R-:W2:Y:S04]  /*0b00*/  @!P0 LDG.E R19, desc[UR12][R10.64+0x200] ;  /* 0x0002000c0a138981 */ /* 0x000ea8000c1e1900 */
[----:B------:R-:W2:Y:S02]  /*0b10*/  @!P0 LDG.E R20, desc[UR12][R12.64+0x200] ;  /* 0x0002000c0c148981 */ /* 0x000ea4000c1e1900 */
[----:B--2---:R-:W-:Y:S01]  /*0b20*/  @!P0 IMAD R20, R19, R21, R20 ;  /* 0x0000001513148224 */ /* 0x004fe200078e0214 */
[----:B------:R-:W-:-:S04]  /*0b30*/  IADD3 R19, PT, PT, R17, 0x180, RZ ;  /* 0x0000018011137810 */ /* 0x000fc80007ffe0ff */
[----:B------:R-:W-:Y:S01]  /*0b40*/  ISETP.GE.AND P1, PT, R19, R0, PT ;  /* 0x000000001300720c */ /* 0x000fe20003f26270 */
[----:B------:R-:W2:-:S12]  /*0b50*/  @!P0 I2F.F64 R20, R20 ;  /* 0x0000001400148312 */ /* 0x000e980000201c00 */
[----:B0-----:R-:W0:Y:S01]  /*0b60*/  @!P1 LDC R23, c[0x0][0x38c] ;  /* 0x0000e300ff179b82 */ /* 0x001e220000000800 */
[----:B--2---:R-:W2:Y:S02]  /*0b70*/  @!P0 F2I.F64.TRUNC R21, R20 ;  /* 0x0000001400158311 */ /* 0x004ea4000030d100 */
[----:B--2---:R2:W-:Y:S04]  /*0b80*/  @!P0 STG.E desc[UR12][R14.64+0x200], R21 ;  /* 0x000200150e008986 */ /* 0x0045e8000c10190c */
[----:B------:R-:W0:Y:S04]  /*0b90*/  @!P1 LDG.E R19, desc[UR12][R10.64+0x400] ;  /* 0x0004000c0a139981 */ /* 0x000e28000c1e1900 */
[----:B------:R-:W0:Y:S02]  /*0ba0*/  @!P1 LDG.E R22, desc[UR12][R12.64+0x400] ;  /* 0x0004000c0c169981 */ /* 0x000e24000c1e1900 */
[----:B0-----:R-:W-:-:S02]  /*0bb0*/  @!P1 IMAD R22, R19, R23, R22 ;  /* 0x0000001713169224 */ /* 0x001fc400078e0216 */
[----:B------:R-:W-:-:S04]  /*0bc0*/  VIADD R19, R17, 0x200 ;  /* 0x0000020011137836 */ /* 0x000fc80000000000 */
[----:B------:R-:W0:Y:S01]  /*0bd0*/  @!P1 I2F.F64 R22, R22 ;  /* 0x0000001600169312 */ /* 0x000e220000201c00 */
[----:B------:R-:W-:-:S13]  /*0be0*/  ISETP.GE.AND P0, PT, R19, R0, PT ;  /* 0x000000001300720c */ /* 0x000fda0003f06270 */
[----:B--2---:R-:W2:Y:S01]  /*0bf0*/  @!P0 LDC R21, c[0x0][0x38c] ;  /* 0x0000e300ff158b82 */ /* 0x004ea20000000800 */
        /* <DEDUP_REMOVED lines=13> */
[----:B0-----:R-:W-:Y:S01]  /*0cd0*/  @!P1 IMAD R22, R19, R23, R22 ;  /* 0x0000001713169224 */ /* 0x001fe200078e0216 */
[----:B------:R-:W-:-:S04]  /*0ce0*/  IADD3 R19, PT, PT, R17, 0x300, RZ ;  /* 0x0000030011137810 */ /* 0x000fc80007ffe0ff */
[----:B------:R-:W-:Y:S01]  /*0cf0*/  ISETP.GE.AND P0, PT, R19, R0, PT ;  /* 0x000000001300720c */ /* 0x000fe20003f06270 */
[----:B------:R-:W0:-:S12]  /*0d00*/  @!P1 I2F.F64 R22, R22 ;  /* 0x0000001600169312 */ /* 0x000e180000201c00 */
[----:B--2---:R-:W2:Y:S01]  /*0d10*/  @!P0 LDC R21, c[0x0][0x38c] ;  /* 0x0000e300ff158b82 */ /* 0x004ea20000000800 */
[----:B0-----:R-:W0:Y:S02]  /*0d20*/  @!P1 F2I.F64.TRUNC R23, R22 ;  /* 0x0000001600179311 */ /* 0x001e24000030d100 */
[----:B0-----:R0:W-:Y:S04]  /*0d30*/  @!P1 STG.E desc[UR12][R14.64+0x800], R23 ;  /* 0x000800170e009986 */ /* 0x0011e8000c10190c */
[----:B------:R-:W2:Y:S04]  /*0d40*/  @!P0 LDG.E R19, desc[UR12][R10.64+0xa00] ;  /* 0x000a000c0a138981 */ /* 0x000ea8000c1e1900 */
[----:B------:R-:W2:Y:S01]  /*0d50*/  @!P0 LDG.E R20, desc[UR12][R12.64+0xa00] ;  /* 0x000a000c0c148981 */ /* 0x000ea2000c1e1900 */
[----:B------:R-:W-:Y:S01]  /*0d60*/  VIADD R17, R17, 0x380 ;  /* 0x0000038011117836 */ /* 0x000fe20000000000 */
[----:B------:R-:W-:Y:S01]  /*0d70*/  IADD3 R8, PT, PT, R8, 0x8, RZ ;  /* 0x0000000808087810 */ /* 0x000fe20007ffe0ff */
[----:B------:R-:W-:Y:S03]  /*0d80*/  BSSY.RECONVERGENT B0, `(.L_x_7) ;  /* 0x000000e000007945 */ /* 0x000fe60003800200 */
[----:B------:R-:W-:Y:S01]  /*0d90*/  ISETP.NE.AND P1, PT, R8, R16, PT ;  /* 0x000000100800720c */ /* 0x000fe20003f25270 */
[----:B--2---:R-:W-:-:S06]  /*0da0*/  @!P0 IMAD R20, R19, R21, R20 ;  /* 0x0000001513148224 */ /* 0x004fcc00078e0214 */
[----:B------:R-:W2:Y:S08]  /*0db0*/  @!P0 I2F.F64 R20, R20 ;  /* 0x0000001400148312 */ /* 0x000eb00000201c00 */
[----:B--2---:R-:W2:Y:S02]  /*0dc0*/  @!P0 F2I.F64.TRUNC R21, R20 ;  /* 0x0000001400158311 */ /* 0x004ea4000030d100 */
[----:B--2---:R0:W-:Y:S01]  /*0dd0*/  @!P0 STG.E desc[UR12][R14.64+0xa00], R21 ;  /* 0x000a00150e008986 */ /* 0x0041e2000c10190c */
[----:B------:R-:W-:-:S13]  /*0de0*/  ISETP.GE.AND P0, PT, R17, R0, PT ;  /* 0x000000001100720c */ /* 0x000fda0003f06270 */
[----:B0-----:R-:W-:Y:S05]  /*0df0*/  @P0 BRA `(.L_x_8) ;  /* 0x0000000000180947 */ /* 0x001fea0003800000 */
[----:B------:R-:W1:Y:S04]  /*0e00*/  LDG.E R10, desc[UR12][R10.64+0xc00] ;  /* 0x000c000c0a0a7981 */ /* 0x000e68000c1e1900 */
[----:B------:R-:W1:Y:S02]  /*0e10*/  LDG.E R13, desc[UR12][R12.64+0xc00] ;  /* 0x000c000c0c0d7981 */ /* 0x000e64000c1e1900 */
[----:B-1----:R-:W-:-:S06]  /*0e20*/  IMAD R20, R10, UR4, R13 ;  /* 0x000000040a147c24 */ /* 0x002fcc000f8e020d */
[----:B------:R-:W0:Y:S08]  /*0e30*/  I2F.F64 R20, R20 ;  /* 0x0000001400147312 */ /* 0x000e300000201c00 */
[----:B0-----:R-:W0:Y:S02]  /*0e40*/  F2I.F64.TRUNC R21, R20 ;  /* 0x0000001400157311 */ /* 0x001e24000030d100 */
[----:B0-----:R0:W-:Y:S02]  /*0e50*/  STG.E desc[UR12][R14.64+0xc00], R21 ;  /* 0x000c00150e007986 */ /* 0x0011e4000c10190c */
.L_x_8:
[----:B-1----:R-:W-:Y:S05]  /*0e60*/  BSYNC.RECONVERGENT B0 ;  /* 0x0000000000007941 */ /* 0x002fea0003800200 */
.L_x_7:
[----:B------:R-:W-:Y:S05]  /*0e70*/  @P1 BRA `(.L_x_9) ;  /* 0xfffffff800b41947 */ /* 0x000fea000383ffff */
.L_x_6:
[----:B------:R-:W-:-:S13]  /*0e80*/  ISETP.NE.AND P0, PT, R18, RZ, PT ;  /* 0x000000ff1200720c */ /* 0x000fda0003f05270 */
[----:B------:R-:W-:Y:S05]  /*0e90*/  @!P0 EXIT ;  /* 0x000000000000894d */ /* 0x000fea0003800000 */
[----:B------:R-:W1:Y:S01]  /*0ea0*/  LDC R8, c[0x0][0x388] ;  /* 0x0000e200ff087b82 */ /* 0x000e620000000800 */
[----:B------:R-:W-:Y:S02]  /*0eb0*/  ISETP.GE.U32.AND P1, PT, R18, 0x4, PT ;  /* 0x000000041200780c */ /* 0x000fe40003f26070 */
[----:B-1----:R-:W-:-:S04]  /*0ec0*/  LOP3.LUT R10, R8, 0x3, RZ, 0xc0, !PT ;  /* 0x00000003080a7812 */ /* 0x002fc800078ec0ff */
[----:B------:R-:W-:-:S07]  /*0ed0*/  ISETP.NE.AND P0, PT, R10, RZ, PT ;  /* 0x000000ff0a00720c */ /* 0x000fce0003f05270 */
[----:B------:R-:W-:Y:S06]  /*0ee0*/  @!P1 BRA `(.L_x_10) ;  /* 0x0000000000c49947 */ /* 0x000fec0003800000 */
[----:B------:R-:W-:-:S04]  /*0ef0*/  LEA R11, R16, R9, 0x7 ;  /* 0x00000009100b7211 */ /* 0x000fc800078e38ff */
[----:B------:R-:W-:-:S13]  /*0f00*/  ISETP.GE.AND P1, PT, R11, R0, PT ;  /* 0x000000000b00720c */ /* 0x000fda0003f26270 */
[C---:B------:R-:W-:Y:S01]  /*0f10*/  @!P1 IMAD.WIDE R18, R11.reuse, 0x4, R6 ;  /* 0x000000040b129825 */ /* 0x040fe200078e0206 */
[----:B------:R-:W1:Y:S03]  /*0f20*/  @!P1 LDC R22, c[0x0][0x38c] ;  /* 0x0000e300ff169b82 */ /* 0x000e660000000800 */
[C---:B0-----:R-:W-:Y:S02]  /*0f30*/  @!P1 IMAD.WIDE R20, R11.reuse, 0x4, R4 ;  /* 0x000000040b149825 */ /* 0x041fe400078e0204 */
[----:B------:R-:W1:Y:S04]  /*0f40*/  @!P1 LDG.E R18, desc[UR12][R18.64] ;  /* 0x0000000c12129981 */ /* 0x000e68000c1e1900 */
[----:B------:R-:W1:Y:S01]  /*0f50*/  @!P1 LDG.E R21, desc[UR12][R20.64] ;  /* 0x0000000c14159981 */ /* 0x000e62000c1e1900 */
[----:B------:R-:W-:-:S02]  /*0f60*/  VIADD R15, R11, 0x80 ;  /* 0x000000800b0f7836 */ /* 0x000fc40000000000 */
[----:B------:R-:W-:-:S03]  /*0f70*/  @!P1 IMAD.WIDE R24, R11, 0x4, R2 ;  /* 0x000000040b189825 */ /* 0x000fc600078e0202 */
[----:B------:R-:W-:-:S13]  /*0f80*/  ISETP.GE.AND P2, PT, R15, R0, PT ;  /* 0x000000000f00720c */ /* 0x000fda0003f46270 */
[----:B------:R-:W-:-:S04]  /*0f90*/  @!P2 IMAD.WIDE R26, R15, 0x4, R6 ;  /* 0x000000040f1aa825 */ /* 0x000fc800078e0206 */
[----:B------:R-:W-:-:S04]  /*0fa0*/  @!P2 IMAD.WIDE R12, R15, 0x4, R4 ;  /* 0x000000040f0ca825 */ /* 0x000fc800078e0204 */
[----:B-1----:R-:W-:Y:S02]  /*0fb0*/  @!P1 IMAD R22, R18, R22, R21 ;  /* 0x0000001612169224 */ /* 0x002fe400078e0215 */
[----:B------:R-:W0:Y:S04]  /*0fc0*/  @!P2 LDC R18, c[0x0][0x38c] ;  /* 0x0000e300ff12ab82 */ /* 0x000e280000000800 */
[----:B------:R-:W1:Y:S08]  /*0fd0*/  @!P1 I2F.F64 R22, R22 ;  /* 0x0000001600169312 */ /* 0x000e700000201c00 */
[----:B-1----:R-:W1:Y:S02]  /*0fe0*/  @!P1 F2I.F64.TRUNC R29, R22 ;  /* 0x00000016001d9311 */ /* 0x002e64000030d100 */
[----:B-1----:R1:W-:Y:S04]  /*0ff0*/  @!P1 STG.E desc[UR12][R24.64], R29 ;  /* 0x0000001d18009986 */ /* 0x0023e8000c10190c */
[----:B------:R-:W0:Y:S04]  /*1000*/  @!P2 LDG.E R26, desc[UR12][R26.64] ;  /* 0x0000000c1a1aa981 */ /* 0x000e28000c1e1900 */
[----:B------:R2:W0:Y:S01]  /*1010*/  @!P2 LDG.E R13, desc[UR12][R12.64] ;  /* 0x0000000c0c0da981 */ /* 0x000422000c1e1900 */
[----:B------:R-:W-:Y:S01]  /*1020*/  IADD3 R17, PT, PT, R11, 0x100, RZ ;  /* 0x000001000b117810 */ /* 0x000fe20007ffe0ff */
[----:B------:R-:W-:-:S03]  /*1030*/  @!P2 IMAD.WIDE R20, R15, 0x4, R2 ;  /* 0x000000040f14a825 */ /* 0x000fc600078e0202 */
[----:B------:R-:W-:-:S13]  /*1040*/  ISETP.GE.AND P1, PT, R17, R0, PT ;  /* 0x000000001100720c */ /* 0x000fda0003f26270 */
[C---:B------:R-:W-:Y:S01]  /*1050*/  @!P1 IMAD.WIDE R22, R17.reuse, 0x4, R6 ;  /* 0x0000000411169825 */ /* 0x040fe200078e0206 */
[----:B--2---:R-:W2:Y:S03]  /*1060*/  @!P1 LDC R12, c[0x0][0x38c] ;  /* 0x0000e300ff0c9b82 */ /* 0x004ea60000000800 */
[----:B------:R-:W-:-:S04]  /*1070*/  @!P1 IMAD.WIDE R14, R17, 0x4, R4 ;  /* 0x00000004110e9825 */ /* 0x000fc800078e0204 */
[----:B0-----:R-:W-:-:S06]  /*1080*/  @!P2 IMAD R18, R26, R18, R13 ;  /* 0x000000121a12a224 */ /* 0x001fcc00078e020d */
[----:B------:R-:W0:Y:S08]  /*1090*/  @!P2 I2F.F64 R18, R18 ;  /* 0x000000120012a312 */ /* 0x000e300000201c00 */
[----:B0-----:R-:W0:Y:S02]  /*10a0*/  @!P2 F2I.F64.TRUNC R28, R18 ;  /* 0x00000012001ca311 */ /* 0x001e24000030d100 */
[----:B0-----:R0:W-:Y:S04]  /*10b0*/  @!P2 STG.E desc[UR12][R20.64], R28 ;  /* 0x0000001c1400a986 */ /* 0x0011e8000c10190c */
[----:B------:R-:W2:Y:S04]  /*10c0*/  @!P1 LDG.E R22, desc[UR12][R22.64] ;  /* 0x0000000c16169981 */ /* 0x000ea8000c1e1900 */
[----:B------:R3:W2:Y:S01]  /*10d0*/  @!P1 LDG.E R15, desc[UR12][R14.64] ;  /* 0x0000000c0e0f9981 */ /* 0x0006a2000c1e1900 */
[----:B------:R-:W-:Y:S01]  /*10e0*/  IADD3 R27, PT, PT, R11, 0x180, RZ ;  /* 0x000001800b1b7810 */ /* 0x000fe20007ffe0ff */
[----:B------:R-:W-:-:S03]  /*10f0*/  @!P1 IMAD.WIDE R18, R17, 0x4, R2 ;  /* 0x0000000411129825 */ /* 0x000fc600078e0202 */
[----:B------:R-:W-:-:S13]  /*1100*/  ISETP.GE.AND P2, PT, R27, R0, PT ;  /* 0x000000001b00720c */ /* 0x000fda0003f46270 */
[C---:B-1----:R-:W-:Y:S01]  /*1110*/  @!P2 IMAD.WIDE R24, R27.reuse, 0x4, R6 ;  /* 0x000000041b18a825 */ /* 0x042fe200078e0206 */
[----:B---3--:R-:W1:Y:S03]  /*1120*/  @!P2 LDC R14, c[0x0][0x38c] ;  /* 0x0000e300ff0eab82 */ /* 0x008e660000000800 */
[----:B0-----:R-:W-:-:S04]  /*1130*/  @!P2 IMAD.WIDE R20, R27, 0x4, R4 ;  /* 0x000000041b14a825 */ /* 0x001fc800078e0204 */
[----:B--2---:R-:W-:-:S06]  /*1140*/  @!P1 IMAD R12, R22, R12, R15 ;  /* 0x0000000c160c9224 */ /* 0x004fcc00078e020f */
[----:B------:R-:W0:Y:S08]  /*1150*/  @!P1 I2F.F64 R12, R12 ;  /* 0x0000000c000c9312 */ /* 0x000e300000201c00 */
[----:B0-----:R-:W0:Y:S02]  /*1160*/  @!P1 F2I.F64.TRUNC R11, R12 ;  /* 0x0000000c000b9311 */ /* 0x001e24000030d100 */
[----:B0-----:R2:W-:Y:S04]  /*1170*/  @!P1 STG.E desc[UR12][R18.64], R11 ;  /* 0x0000000b12009986 */ /* 0x0015e8000c10190c */
[----:B------:R-:W1:Y:S04]  /*1180*/  @!P2 LDG.E R24, desc[UR12][R24.64] ;  /* 0x0000000c1818a981 */ /* 0x000e68000c1e1900 */
[----:B------:R-:W1:Y:S01]  /*1190*/  @!P2 LDG.E R21, desc[UR12][R20.64] ;  /* 0x0000000c1415a981 */ /* 0x000e62000c1e1900 */
[----:B------:R-:W-:-:S04]  /*11a0*/  @!P2 IMAD.WIDE R12, R27, 0x4, R2 ;  /* 0x000000041b0ca825 */ /* 0x000fc800078e0202 */
[----:B------:R-:W-:Y:S02]  /*11b0*/  VIADD R16, R16, 0x4 ;  /* 0x0000000410107836 */ /* 0x000fe40000000000 */
[----:B-1----:R-:W-:-:S06]  /*11c0*/  @!P2 IMAD R14, R24, R14, R21 ;  /* 0x0000000e180ea224 */ /* 0x002fcc00078e0215 */
[----:B------:R-:W0:Y:S08]  /*11d0*/  @!P2 I2F.F64 R14, R14 ;  /* 0x0000000e000ea312 */ /* 0x000e300000201c00 */
[----:B0-----:R-:W0:Y:S02]  /*11e0*/  @!P2 F2I.F64.TRUNC R15, R14 ;  /* 0x0000000e000fa311 */ /* 0x001e24000030d100 */
[----:B0-----:R2:W-:Y:S02]  /*11f0*/  @!P2 STG.E desc[UR12][R12.64], R15 ;  /* 0x0000000f0c00a986 */ /* 0x0015e4000c10190c */
.L_x_10:
[----:B------:R-:W-:Y:S05]  /*1200*/  @!P0 EXIT ;  /* 0x000000000000894d */ /* 0x000fea0003800000 */
[----:B------:R-:W-:Y:S02]  /*1210*/  ISETP.NE.AND P0, PT, R10, 0x1, PT ;  /* 0x000000010a00780c */ /* 0x000fe40003f05270 */
[----:B------:R-:W-:-:S04]  /*1220*/  LOP3.LUT R8, R8, 0x1, RZ, 0xc0, !PT ;  /* 0x0000000108087812 */ /* 0x000fc800078ec0ff */
[----:B------:R-:W-:-:S07]  /*1230*/  ISETP.NE.U32.AND P2, PT, R8, 0x1, PT ;  /* 0x000000010800780c */ /* 0x000fce0003f45070 */
[----:B------:R-:W-:Y:S06]  /*1240*/  @!P0 BRA `(.L_x_11) ;  /* 0x0000000000648947 */ /* 0x000fec0003800000 */
[----:B--2---:R-:W-:-:S04]  /*1250*/  LEA R19, R16, R9, 0x7 ;  /* 0x0000000910137211 */ /* 0x004fc800078e38ff */
[----:B------:R-:W-:-:S13]  /*1260*/  ISETP.GE.AND P0, PT, R19, R0, PT ;  /* 0x000000001300720c */ /* 0x000fda0003f06270 */
[C---:B------:R-:W-:Y:S01]  /*1270*/  @!P0 IMAD.WIDE R10, R19.reuse, 0x4, R6 ;  /* 0x00000004130a8825 */ /* 0x040fe200078e0206 */
[----:B0-----:R-:W0:Y:S03]  /*1280*/  @!P0 LDC R14, c[0x0][0x38c] ;  /* 0x0000e300ff0e8b82 */ /* 0x001e260000000800 */
[C---:B------:R-:W-:Y:S02]  /*1290*/  @!P0 IMAD.WIDE R12, R19.reuse, 0x4, R4 ;  /* 0x00000004130c8825 */ /* 0x040fe400078e0204 */
[----:B------:R-:W0:Y:S04]  /*12a0*/  @!P0 LDG.E R10, desc[UR12][R10.64] ;  /* 0x0000000c0a0a8981 */ /* 0x000e28000c1e1900 */
[----:B------:R-:W0:Y:S01]  /*12b0*/  @!P0 LDG.E R13, desc[UR12][R12.64] ;  /* 0x0000000c0c0d8981 */ /* 0x000e22000c1e1900 */
[C---:B------:R-:W-:Y:S01]  /*12c0*/  IADD3 R17, PT, PT, R19.reuse, 0x80, RZ ;  /* 0x0000008013117810 */ /* 0x040fe20007ffe0ff */
[----:B------:R-:W-:-:S03]  /*12d0*/  @!P0 IMAD.WIDE R18, R19, 0x4, R2 ;  /* 0x0000000413128825 */ /* 0x000fc600078e0202 */
[----:B------:R-:W-:-:S13]  /*12e0*/  ISETP.GE.AND P1, PT, R17, R0, PT ;  /* 0x000000001100720c */ /* 0x000fda0003f26270 */
[----:B------:R-:W-:-:S04]  /*12f0*/  @!P1 IMAD.WIDE R20, R17, 0x4, R6 ;  /* 0x0000000411149825 */ /* 0x000fc800078e0206 */
[----:B------:R-:W-:-:S04]  /*1300*/  @!P1 IMAD.WIDE R22, R17, 0x4, R4 ;  /* 0x0000000411169825 */ /* 0x000fc800078e0204 */
[----:B0-----:R-:W-:Y:S02]  /*1310*/  @!P0 IMAD R14, R10, R14, R13 ;  /* 0x0000000e0a0e8224 */ /* 0x001fe400078e020d */
[----:B------:R-:W0:Y:S04]  /*1320*/  @!P1 LDC R10, c[0x0][0x38c] ;  /* 0x0000e300ff0a9b82 */ /* 0x000e280000000800 */
[----:B------:R-:W1:Y:S08]  /*1330*/  @!P0 I2F.F64 R14, R14 ;  /* 0x0000000e000e8312 */ /* 0x000e700000201c00 */
[----:B-1----:R-:W1:Y:S02]  /*1340*/  @!P0 F2I.F64.TRUNC R15, R14 ;  /* 0x0000000e000f8311 */ /* 0x002e64000030d100 */
[----:B-1----:R1:W-:Y:S04]  /*1350*/  @!P0 STG.E desc[UR12][R18.64], R15 ;  /* 0x0000000f12008986 */ /* 0x0023e8000c10190c */
[----:B------:R-:W0:Y:S04]  /*1360*/  @!P1 LDG.E R20, desc[UR12][R20.64] ;  /* 0x0000000c14149981 */ /* 0x000e28000c1e1900 */
[----:B------:R-:W0:Y:S01]  /*1370*/  @!P1 LDG.E R23, desc[UR12][R22.64] ;  /* 0x0000000c16179981 */ /* 0x000e22000c1e1900 */
[----:B------:R-:W-:-:S04]  /*1380*/  @!P1 IMAD.WIDE R12, R17, 0x4, R2 ;  /* 0x00000004110c9825 */ /* 0x000fc800078e0202 */
[----:B------:R-:W-:Y:S02]  /*1390*/  VIADD R16, R16, 0x2 ;  /* 0x0000000210107836 */ /* 0x000fe40000000000 */
[----:B0-----:R-:W-:-:S06]  /*13a0*/  @!P1 IMAD R10, R20, R10, R23 ;  /* 0x0000000a140a9224 */ /* 0x001fcc00078e0217 */
[----:B------:R-:W0:Y:S08]  /*13b0*/  @!P1 I2F.F64 R10, R10 ;  /* 0x0000000a000a9312 */ /* 0x000e300000201c00 */
[----:B0-----:R-:W0:Y:S02]  /*13c0*/  @!P1 F2I.F64.TRUNC R11, R10 ;  /* 0x0000000a000b9311 */ /* 0x001e24000030d100 */
[----:B0-----:R1:W-:Y:S02]  /*13d0*/  @!P1 STG.E desc[UR12][R12.64], R11 ;  /* 0x0000000b0c009986 */ /* 0x0013e4000c10190c */
.L_x_11:
[----:B------:R-:W-:Y:S05]  /*13e0*/  @P2 EXIT ;  /* 0x000000000000294d */ /* 0x000fea0003800000 */
[----:B-12---:R-:W-:-:S04]  /*13f0*/  LEA R11, R16, R9, 0x7 ;  /* 0x00000009100b7211 */ /* 0x006fc800078e38ff */
[----:B------:R-:W-:-:S13]  /*1400*/  ISETP.GE.AND P0, PT, R11, R0, PT ;  /* 0x000000000b00720c */ /* 0x000fda0003f06270 */
[----:B------:R-:W-:Y:S05]  /*1410*/  @P0 EXIT ;  /* 0x000000000000094d */ /* 0x000fea0003800000 */
[C---:B------:R-:W-:Y:S01]  /*1420*/  IMAD.WIDE R6, R11.reuse, 0x4, R6 ;  /* 0x000000040b067825 */ /* 0x040fe200078e0206 */
[----:B------:R-:W1:Y:S03]  /*1430*/  LDCU UR4, c[0x0][0x38c] ;  /* 0x00007180ff0477ac */ /* 0x000e660008000800 */
[C---:B------:R-:W-:Y:S02]  /*1440*/  IMAD.WIDE R4, R11.reuse, 0x4, R4 ;  /* 0x000000040b047825 */ /* 0x040fe400078e0204 */
[----:B------:R-:W1:Y:S04]  /*1450*/  LDG.E R6, desc[UR12][R6.64] ;  /* 0x0000000c06067981 */ /* 0x000e68000c1e1900 */
[----:B------:R-:W1:Y:S01]  /*1460*/  LDG.E R5, desc[UR12][R4.64] ;  /* 0x0000000c04057981 */ /* 0x000e62000c1e1900 */
[----:B------:R-:W-:-:S04]  /*1470*/  IMAD.WIDE R2, R11, 0x4, R2 ;  /* 0x000000040b027825 */ /* 0x000fc800078e0202 */
[----:B-1----:R-:W-:-:S06]  /*1480*/  IMAD R8, R6, UR4, R5 ;  /* 0x0000000406087c24 */ /* 0x002fcc000f8e0205 */
[----:B------:R-:W1:Y:S08]  /*1490*/  I2F.F64 R8, R8 ;  /* 0x0000000800087312 */ /* 0x000e700000201c00 */
[----:B-1----:R-:W1:Y:S02]  /*14a0*/  F2I.F64.TRUNC R9, R8 ;  /* 0x0000000800097311 */ /* 0x002e64000030d100 */
[----:B-1----:R-:W-:Y:S01]  /*14b0*/  STG.E desc[UR12][R2.64], R9 ;  /* 0x0000000902007986 */ /* 0x002fe2000c10190c */
[----:B------:R-:W-:Y:S05]  /*14c0*/  EXIT ;  /* 0x000000000000794d */ /* 0x000fea0003800000 */
.L_x_5:
[----:B------:R-:W-:-:S13]  /*14d0*/  ISETP.GE.AND P0, PT, R8, 0x1, PT ;  /* 0x000000010800780c */ /* 0x000fda0003f06270 */
[----:B------:R-:W-:Y:S05]  /*14e0*/  @!P0 EXIT ;  /* 0x000000000000894d */ /* 0x000fea0003800000 */
[----:B------:R-:W-:Y:S01]  /*14f0*/  ISETP.GE.U32.AND P0, PT, R8, 0x8, PT ;  /* 0x000000080800780c */ /* 0x000fe20003f06070 */
[----:B------:R-:W-:-:S12]  /*1500*/  HFMA2 R0, -RZ, RZ, 0, 0 ;  /* 0x00000000ff007431 */ /* 0x000fd800000001ff */
[----:B------:R-:W-:Y:S05]  /*1510*/  @!P0 BRA `(.L_x_12) ;  /* 0x00000004005c8947 */ /* 0x000fea0003800000 */
[----:B------:R-:W0:Y:S01]  /*1520*/  LDC.64 R14, c[0x0][0x390] ;  /* 0x0000e400ff0e7b82 */ /* 0x000e220000000a00 */
[----:B------:R-:W-:Y:S01]  /*1530*/  UIADD3 UR4, UP2, UPT, UR14, 0x600, URZ ;  /* 0x000006000e047890 */ /* 0x000fe2000ff5e0ff */
[----:B------:R-:W-:Y:S01]  /*1540*/  LOP3.LUT R0, R8, 0x7ffffff8, RZ, 0xc0, !PT ;  /* 0x7ffffff808007812 */ /* 0x000fe200078ec0ff */
[----:B------:R-:W-:Y:S01]  /*1550*/  VIADD R8, R9, 0x80 ;  /* 0x0000008009087836 */ /* 0x000fe20000000000 */
[----:B------:R-:W1:Y:S02]  /*1560*/  LDCU UR16, c[0x0][0x38c] ;  /* 0x00007180ff1077ac */ /* 0x000e640008000800 */
[----:B------:R-:W-:Y:S02]  /*1570*/  IADD3 R18, PT, PT, -R0, RZ, RZ ;  /* 0x000000ff00127210 */ /* 0x000fe40007ffe1ff */
[----:B------:R-:W2:Y:S01]  /*1580*/  LDC.64 R10, c[0x0][0x398] ;  /* 0x0000e600ff0a7b82 */ /* 0x000ea20000000a00 */
[----:B------:R-:W-:Y:S02]  /*1590*/  UIADD3 UR10, UP1, UPT, UR4, UR10, URZ ;  /* 0x0000000a040a7290 */ /* 0x000fe4000ff3e0ff */
[----:B------:R-:W-:-:S02]  /*15a0*/  UIADD3 UR8, UP0, UPT, UR4, UR8, URZ ;  /* 0x0000000804087290 */ /* 0x000fc4000ff1e0ff */
[----:B------:R-:W-:Y:S02]  /*15b0*/  UIADD3.X UR5, UPT, UPT, URZ, UR15, URZ, UP2, !UPT ;  /* 0x0000000fff057290 */ /* 0x000fe400097fe4ff */
[----:B------:R-:W-:Y:S01]  /*15c0*/  UIADD3 UR4, UP2, UPT, UR4, UR6, URZ ;  /* 0x0000000604047290 */ /* 0x000fe2000ff5e0ff */
[----:B------:R-:W3:Y:S01]  /*15d0*/  LDC.64 R12, c[0x0][0x3a8] ;  /* 0x0000ea00ff0c7b82 */ /* 0x000ee20000000a00 */
[----:B------:R-:W-:Y:S02]  /*15e0*/  UIADD3.X UR11, UPT, UPT, UR5, UR11, URZ, UP1, !UPT ;  /* 0x0000000b050b7290 */ /* 0x000fe40008ffe4ff */
[----:B------:R-:W-:Y:S02]  /*15f0*/  UIADD3.X UR9, UPT, UPT, UR5, UR9, URZ, UP0, !UPT ;  /* 0x0000000905097290 */ /* 0x000fe400087fe4ff */
[----:B------:R-:W-:Y:S01]  /*1600*/  UIADD3.X UR5, UPT, UPT, UR5, UR7, URZ, UP2, !UPT ;  /* 0x0000000705057290 */ /* 0x000fe200097fe4ff */
[----:B01----:R-:W-:-:S11]  /*1610*/  IMAD.WIDE.U32 R14, R9, 0x4, R14 ;  /* 0x00000004090e7825 */ /* 0x003fd600078e000e */
.L_x_13:
[----:B---3--:R-:W-:-:S04]  /*1620*/  IMAD.WIDE.U32 R20, R9, 0x4, R12 ;  /* 0x0000000409147825 */ /* 0x008fc800078e000c */
[----:B--2---:R-:W-:Y:S01]  /*1630*/  IMAD.WIDE.U32 R16, R9, 0x4, R10 ;  /* 0x0000000409107825 */ /* 0x004fe200078e000a */
[----:B------:R-:W-:Y:S02]  /*1640*/  IADD3 R26, P1, PT, R20, UR14, RZ ;  /* 0x0000000e141a7c10 */ /* 0x000fe4000ff3e0ff */
[----:B------:R-:W-:Y:S02]  /*1650*/  IADD3 R16, P0, PT, R16, UR14, RZ ;  /* 0x0000000e10107c10 */ /* 0x000fe4000ff1e0ff */
[----:B-1----:R-:W-:Y:S02]  /*1660*/  IADD3.X R27, PT, PT, R21, UR15, RZ, P1, !PT ;  /* 0x0000000f151b7c10 */ /* 0x002fe40008ffe4ff */
[----:B------:R-:W-:-:S04]  /*1670*/  IADD3.X R17, PT, PT, R17, UR15, RZ, P0, !PT ;  /* 0x0000000f11117c10 */ /* 0x000fc800087fe4ff */
[----:B------:R-:W2:Y:S04]  /*1680*/  LDG.E R27, desc[UR12][R26.64] ;  /* 0x0000000c1a1b7981 */ /* 0x000ea8000c1e1900 */
[----:B------:R-:W2:Y:S01]  /*1690*/  LDG.E R16, desc[UR12][R16.64] ;  /* 0x0000000c10107981 */ /* 0x000ea2000c1e1900 */
[----:B------:R-:W-:Y:S01]  /*16a0*/  IADD3 R24, P0, PT, R14, UR14, RZ ;  /* 0x0000000e0e187c10 */ /* 0x000fe2000ff1e0ff */
[----:B------:R-:W-:Y:S01]  /*16b0*/  IMAD.U32 R21, RZ, RZ, UR5 ;  /* 0x00000005ff157e24 */ /* 0x000fe2000f8e00ff */
[----:B------:R-:W-:Y:S02]  /*16c0*/  MOV R20, UR4 ;  /* 0x0000000400147c02 */ /* 0x000fe40008000f00 */
[----:B------:R-:W-:Y:S02]  /*16d0*/  MOV R28, UR10 ;  /* 0x0000000a001c7c02 */ /* 0x000fe40008000f00 */
[----:B------:R-:W-:Y:S01]  /*16e0*/  MOV R29, UR11 ;  /* 0x0000000b001d7c02 */ /* 0x000fe20008000f00 */
[----:B------:R-:W-:Y:S01]  /*16f0*/  IMAD.WIDE R20, R8, 0x4, R20 ;  /* 0x0000000408147825 */ /* 0x000fe200078e0214 */
[----:B------:R-:W-:-:S03]  /*1700*/  IADD3.X R25, PT, PT, R15, UR15, RZ, P0, !PT ;  /* 0x0000000f0f197c10 */ /* 0x000fc600087fe4ff */
[----:B--2---:R-:W-:-:S06]  /*1710*/  IMAD R22, R16, UR16, R27 ;  /* 0x0000001010167c24 */ /* 0x004fcc000f8e021b */
[----:B------:R-:W0:Y:S01]  /*1720*/  I2F.F64 R22, R22 ;  /* 0x0000001600167312 */ /* 0x000e220000201c00 */
[----:B------:R-:W-:-:S07]  /*1730*/  IMAD.WIDE R16, R8, 0x4, R28 ;  /* 0x0000000408107825 */ /* 0x000fce00078e021c */
[----:B0-----:R-:W0:Y:S02]  /*1740*/  F2I.F64.TRUNC R19, R22 ;  /* 0x0000001600137311 */ /* 0x001e24000030d100 */
[----:B0-----:R0:W-:Y:S04]  /*1750*/  STG.E desc[UR12][R24.64], R19 ;  /* 0x0000001318007986 */ /* 0x0011e8000c10190c */
[----:B------:R-:W2:Y:S04]  /*1760*/  LDG.E R26, desc[UR12][R16.64+-0x600] ;  /* 0xfffa000c101a7981 */ /* 0x000ea8000c1e1900 */
[----:B------:R-:W2:Y:S01]  /*1770*/  LDG.E R23, desc[UR12][R20.64+-0x600] ;  /* 0xfffa000c14177981 */ /* 0x000ea2000c1e1900 */
[----:B------:R-:W-:-:S02]  /*1780*/  IMAD.U32 R22, RZ, RZ, UR8 ;  /* 0x00000008ff167e24 */ /* 0x000fc4000f8e00ff */
[----:B--2---:R-:W-:-:S06]  /*1790*/  IMAD R26, R26, UR16, R23 ;  /* 0x000000101a1a7c24 */ /* 0x004fcc000f8e0217 */
[----:B------:R-:W1:Y:S01]  /*17a0*/  I2F.F64 R26, R26 ;  /* 0x0000001a001a7312 */ /* 0x000e620000201c00 */
[----:B------:R-:W-:-:S07]  /*17b0*/  MOV R23, UR9 ;  /* 0x0000000900177c02 */ /* 0x000fce0008000f00 */
[----:B-1----:R-:W1:Y:S01]  /*17c0*/  F2I.F64.TRUNC R29, R26 ;  /* 0x0000001a001d7311 */ /* 0x002e62000030d100 */
[----:B------:R-:W-:-:S05]  /*17d0*/  IMAD.WIDE R22, R8, 0x4, R22 ;  /* 0x0000000408167825 */ /* 0x000fca00078e0216 */
[----:B-1----:R1:W-:Y:S04]  /*17e0*/  STG.E desc[UR12][R22.64+-0x600], R29 ;  /* 0xfffa001d16007986 */ /* 0x0023e8000c10190c */
[----:B------:R-:W2:Y:S04]  /*17f0*/  LDG.E R28, desc[UR12][R16.64+-0x400] ;  /* 0xfffc000c101c7981 */ /* 0x000ea8000c1e1900 */
[----:B0-----:R-:W2:Y:S02]  /*1800*/  LDG.E R19, desc[UR12][R20.64+-0x400] ;  /* 0xfffc000c14137981 */ /* 0x001ea4000c1e1900 */
[----:B--2---:R-:W-:-:S04]  /*1810*/  IMAD R19, R28, UR16, R19 ;  /* 0x000000101c137c24 */ /* 0x004fc8000f8e0213 */
[----:B------:R-:W0:Y:S08]  /*1820*/  I2F.F64 R24, R19 ;  /* 0x0000001300187312 */ /* 0x000e300000201c00 */
[----:B0-----:R-:W0:Y:S02]  /*1830*/  F2I.F64.TRUNC R28, R24 ;  /* 0x00000018001c7311 */ /* 0x001e24000030d100 */
[----:B0-----:R0:W-:Y:S04]  /*1840*/  STG.E desc[UR12][R22.64+-0x400], R28 ;  /* 0xfffc001c16007986 */ /* 0x0011e8000c10190c */
[----:B------:R-:W2:Y:S04]  /*1850*/  LDG.E R26, desc[UR12][R16.64+-0x200] ;  /* 0xfffe000c101a7981 */ /* 0x000ea8000c1e1900 */
[----:B------:R-:W2:Y:S02]  /*1860*/  LDG.E R27, desc[UR12][R20.64+-0x200] ;  /* 0xfffe000c141b7981 */ /* 0x000ea4000c1e1900 */
[----:B--2---:R-:W-:-:S06]  /*1870*/  IMAD R26, R26, UR16, R27 ;  /* 0x000000101a1a7c24 */ /* 0x004fcc000f8e021b */
[----:B------:R-:W1:Y:S08]  /*1880*/  I2F.F64 R26, R26 ;  /* 0x0000001a001a7312 */ /* 0x000e700000201c00 */
[----:B-1----:R-:W1:Y:S02]  /*1890*/  F2I.F64.TRUNC R29, R26 ;  /* 0x0000001a001d7311 */ /* 0x002e64000030d100 */
[----:B-1----:R1:W-:Y:S04]  /*18a0*/  STG.E desc[UR12][R22.64+-0x200], R29 ;  /* 0xfffe001d16007986 */ /* 0x0023e8000c10190c */
[----:B------:R-:W2:Y:S04]  /*18b0*/  LDG.E R19, desc[UR12][R16.64] ;  /* 0x0000000c10137981 */ /* 0x000ea8000c1e1900 */
[----:B------:R-:W2:Y:S02]  /*18c0*/  LDG.E R24, desc[UR12][R20.64] ;  /* 0x0000000c14187981 */ /* 0x000ea4000c1e1900 */
[----:B--2---:R-:W-:-:S04]  /*18d0*/  IMAD R19, R19, UR16, R24 ;  /* 0x0000001013137c24 */ /* 0x004fc8000f8e0218 */
[----:B------:R-:W0:Y:S08]  /*18e0*/  I2F.F64 R24, R19 ;  /* 0x0000001300187312 */ /* 0x000e300000201c00 */
[----:B0-----:R-:W0:Y:S02]  /*18f0*/  F2I.F64.TRUNC R28, R24 ;  /* 0x00000018001c7311 */ /* 0x001e24000030d100 */
[----:B0-----:R0:W-:Y:S04]  /*1900*/  STG.E desc[UR12][R22.64], R28 ;  /* 0x0000001c16007986 */ /* 0x0011e8000c10190c */
[----:B------:R-:W2:Y:S04]  /*1910*/  LDG.E R19, desc[UR12][R16.64+0x200] ;  /* 0x0002000c10137981 */ /* 0x000ea8000c1e1900 */
[----:B------:R-:W2:Y:S02]  /*1920*/  LDG.E R24, desc[UR12][R20.64+0x200] ;  /* 0x0002000c14187981 */ /* 0x000ea4000c1e1900 */
[----:B--2---:R-:W-:-:S04]  /*1930*/  IMAD R19, R19, UR16, R24 ;  /* 0x0000001013137c24 */ /* 0x004fc8000f8e0218 */
[----:B------:R-:W1:Y:S08]  /*1940*/  I2F.F64 R26, R19 ;  /* 0x00000013001a7312 */ /* 0x000e700000201c00 */
[----:B-1----:R-:W1:Y:S02]  /*1950*/  F2I.F64.TRUNC R29, R26 ;  /* 0x0000001a001d7311 */ /* 0x002e64000030d100 */
[----:B-1----:R1:W-:Y:S04]  /*1960*/  STG.E desc[UR12][R22.64+0x200], R29 ;  /* 0x0002001d16007986 */ /* 0x0023e8000c10190c */
[----:B------:R-:W2:Y:S04]  /*1970*/  LDG.E R24, desc[UR12][R16.64+0x400] ;  /* 0x0004000c10187981 */ /* 0x000ea8000c1e1900 */
[----:B------:R-:W2:Y:S02]  /*1980*/  LDG.E R25, desc[UR12][R20.64+0x400] ;  /* 0x0004000c14197981 */ /* 0x000ea4000c1e1900 */
[----:B--2---:R-:W-:-:S06]  /*1990*/  IMAD R24, R24, UR16, R25 ;  /* 0x0000001018187c24 */ /* 0x004fcc000f8e0219 */
[----:B------:R-:W2:Y:S08]  /*19a0*/  I2F.F64 R24, R24 ;  /* 0x0000001800187312 */ /* 0x000eb00000201c00 */
[----:B--2---:R-:W2:Y:S02]  /*19b0*/  F2I.F64.TRUNC R25, R24 ;  /* 0x0000001800197311 */ /* 0x004ea4000030d100 */
[----:B--2---:R1:W-:Y:S04]  /*19c0*/  STG.E desc[UR12][R22.64+0x400], R25 ;  /* 0x0004001916007986 */ /* 0x0043e8000c10190c */
[----:B0-----:R-:W2:Y:S04]  /*19d0*/  LDG.E R28, desc[UR12][R16.64+0x600] ;  /* 0x0006000c101c7981 */ /* 0x001ea8000c1e1900 */
[----:B------:R-:W2:Y:S01]  /*19e0*/  LDG.E R21, desc[UR12][R20.64+0x600] ;  /* 0x0006000c14157981 */ /* 0x000ea2000c1e1900 */
[----:B------:R-:W-:-:S04]  /*19f0*/  IADD3 R18, PT, PT, R18, 0x8, RZ ;  /* 0x0000000812127810 */ /* 0x000fc80007ffe0ff */
[----:B------:R-:W-:Y:S01]  /*1a00*/  ISETP.NE.AND P0, PT, R18, RZ, PT ;  /* 0x000000ff1200720c */ /* 0x000fe20003f05270 */
[----:B------:R-:W-:Y:S01]  /*1a10*/  UIADD3 UR14, UP0, UPT, UR14, 0x1000, URZ ;  /* 0x000010000e0e7890 */ /* 0x000fe2000ff1e0ff */
[----:B------:R-:W-:-:S03]  /*1a20*/  VIADD R8, R8, 0x400 ;  /* 0x0000040008087836 */ /* 0x000fc60000000000 */
[----:B------:R-:W-:Y:S01]  /*1a30*/  UIADD3.X UR15, UPT, UPT, URZ, UR15, URZ, UP0, !UPT ;  /* 0x0000000fff0f7290 */ /* 0x000fe200087fe4ff */
[----:B--2---:R-:W-:-:S04]  /*1a40*/  IMAD R28, R28, UR16, R21 ;  /* 0x000000101c1c7c24 */ /* 0x004fc8000f8e0215 */
[----:B------:R-:W0:Y:S08]  /*1a50*/  I2F.F64 R26, R28 ;  /* 0x0000001c001a7312 */ /* 0x000e300000201c00 */
[----:B0-----:R-:W0:Y:S02]  /*1a60*/  F2I.F64.TRUNC R27, R26 ;  /* 0x0000001a001b7311 */ /* 0x001e24000030d100 */
[----:B0-----:R1:W-:Y:S01]  /*1a70*/  STG.E desc[UR12][R22.64+0x600], R27 ;  /* 0x0006001b16007986 */ /* 0x0013e2000c10190c */
[----:B------:R-:W-:Y:S05]  /*1a80*/  @P0 BRA `(.L_x_13) ;  /* 0xfffffff800e40947 */ /* 0x000fea000383ffff */
.L_x_12:
[----:B------:R-:W0:Y:S02]  /*1a90*/  LDC R8, c[0x0][0x388] ;  /* 0x0000e200ff087b82 */ /* 0x000e240000000800 */
[----:B0-----:R-:W-:-:S13]  /*1aa0*/  LOP3.LUT P0, R10, R8, 0x7, RZ, 0xc0, !PT ;  /* 0x00000007080a7812 */ /* 0x001fda000780c0ff */
[----:B------:R-:W-:Y:S05]  /*1ab0*/  @!P0 EXIT ;  /* 0x000000000000894d */ /* 0x000fea0003800000 */
[----:B------:R-:W-:Y:S02]  /*1ac0*/  ISETP.GE.U32.AND P0, PT, R10, 0x4, PT ;  /* 0x000000040a00780c */ /* 0x000fe40003f06070 */
[----:B------:R-:W-:-:S04]  /*1ad0*/  LOP3.LUT R20, R8, 0x3, RZ, 0xc0, !PT ;  /* 0x0000000308147812 */ /* 0x000fc800078ec0ff */
[----:B------:R-:W-:-:S07]  /*1ae0*/  ISETP.NE.AND P1, PT, R20, RZ, PT ;  /* 0x000000ff1400720c */ /* 0x000fce0003f25270 */
[----:B------:R-:W-:Y:S06]  /*1af0*/  @!P0 BRA `(.L_x_14) ;  /* 0x0000000000788947 */ /* 0x000fec0003800000 */
[----:B------:R-:W-:Y:S01]  /*1b00*/  LEA R15, R0, R9, 0x7 ;  /* 0x00000009000f7211 */ /* 0x000fe200078e38ff */
[----:B------:R-:W0:Y:S04]  /*1b10*/  LDCU UR4, c[0x0][0x38c] ;  /* 0x00007180ff0477ac */ /* 0x000e280008000800 */
[----:B------:R-:W-:-:S04]  /*1b20*/  IMAD.WIDE R12, R15, 0x4, R6 ;  /* 0x000000040f0c7825 */ /* 0x000fc800078e0206 */
[C---:B------:R-:W-:Y:S01]  /*1b30*/  IMAD.WIDE R10, R15.reuse, 0x4, R4 ;  /* 0x000000040f0a7825 */ /* 0x040fe200078e0204 */
[----:B------:R-:W0:Y:S04]  /*1b40*/  LDG.E R14, desc[UR12][R12.64] ;  /* 0x0000000c0c0e7981 */ /* 0x000e28000c1e1900 */
[----:B------:R-:W0:Y:S02]  /*1b50*/  LDG.E R17, desc[UR12][R10.64] ;  /* 0x0000000c0a117981 */ /* 0x000e24000c1e1900 */
[----:B0-----:R-:W-:Y:S02]  /*1b60*/  IMAD R17, R14, UR4, R17 ;  /* 0x000000040e117c24 */ /* 0x001fe4000f8e0211 */
[----:B------:R-:W-:-:S04]  /*1b70*/  IMAD.WIDE R14, R15, 0x4, R2 ;  /* 0x000000040f0e7825 */ /* 0x000fc800078e0202 */
        /* <DEDUP_REMOVED lines=9> */
[----:B------:R-:W3:Y:S04]  /*1c10*/  LDG.E R22, desc[UR12][R12.64+0x400] ;  /* 0x0004000c0c167981 */ /* 0x000ee8000c1e1900 */
[----:B------:R-:W3:Y:S02]  /*1c20*/  LDG.E R25, desc[UR12][R10.64+0x400] ;  /* 0x0004000c0a197981 */ /* 0x000ee4000c1e1900 */
[----:B---3--:R-:W-:-:S06]  /*1c30*/  IMAD R16, R22, UR4, R25 ;  /* 0x0000000416107c24 */ /* 0x008fcc000f8e0219 */
[----:B------:R-:W1:Y:S08]  /*1c40*/  I2F.F64 R16, R16 ;  /* 0x0000001000107312 */ /* 0x000e700000201c00 */
[----:B-1----:R-:W1:Y:S02]  /*1c50*/  F2I.F64.TRUNC R17, R16 ;  /* 0x0000001000117311 */ /* 0x002e64000030d100 */
[----:B-1----:R2:W-:Y:S04]  /*1c60*/  STG.E desc[UR12][R14.64+0x400], R17 ;  /* 0x000400110e007986 */ /* 0x0025e8000c10190c */
[----:B0-----:R-:W3:Y:S04]  /*1c70*/  LDG.E R21, desc[UR12][R12.64+0x600] ;  /* 0x0006000c0c157981 */ /* 0x001ee8000c1e1900 */
[----:B------:R-:W3:Y:S01]  /*1c80*/  LDG.E R22, desc[UR12][R10.64+0x600] ;  /* 0x0006000c0a167981 */ /* 0x000ee2000c1e1900 */
[----:B------:R-:W-:Y:S01]  /*1c90*/  IADD3 R0, PT, PT, R0, 0x4, RZ ;  /* 0x0000000400007810 */ /* 0x000fe20007ffe0ff */
[----:B---3--:R-:W-:-:S04]  /*1ca0*/  IMAD R21, R21, UR4, R22 ;  /* 0x0000000415157c24 */ /* 0x008fc8000f8e0216 */
[----:B------:R-:W0:Y:S08]  /*1cb0*/  I2F.F64 R18, R21 ;  /* 0x0000001500127312 */ /* 0x000e300000201c00 */
[----:B0-----:R-:W0:Y:S02]  /*1cc0*/  F2I.F64.TRUNC R19, R18 ;  /* 0x0000001200137311 */ /* 0x001e24000030d100 */
[----:B0-----:R2:W-:Y:S02]  /*1cd0*/  STG.E desc[UR12][R14.64+0x600], R19 ;  /* 0x000600130e007986 */ /* 0x0015e4000c10190c */
.L_x_14:
[----:B------:R-:W-:Y:S05]  /*1ce0*/  @!P1 EXIT ;  /* 0x000000000000994d */ /* 0x000fea0003800000 */
[----:B------:R-:W-:Y:S02]  /*1cf0*/  ISETP.NE.AND P0, PT, R20, 0x1, PT ;  /* 0x000000011400780c */ /* 0x000fe40003f05270 */
[----:B------:R-:W-:-:S04]  /*1d00*/  LOP3.LUT R8, R8, 0x1, RZ, 0xc0, !PT ;  /* 0x0000000108087812 */ /* 0x000fc800078ec0ff */
[----:B------:R-:W-:-:S07]  /*1d10*/  ISETP.NE.U32.AND P1, PT, R8, 0x1, PT ;  /* 0x000000010800780c */ /* 0x000fce0003f25070 */
[----:B------:R-:W-:Y:S06]  /*1d20*/  @!P0 BRA `(.L_x_15) ;  /* 0x0000000000488947 */ /* 0x000fec0003800000 */
[----:B--2---:R-:W-:Y:S01]  /*1d30*/  IMAD R19, R0, 0x80, R9 ;  /* 0x0000008000137824 */ /* 0x004fe200078e0209 */
[----:B------:R-:W0:Y:S03]  /*1d40*/  LDCU UR4, c[0x0][0x38c] ;  /* 0x00007180ff0477ac */ /* 0x000e260008000800 */
[----:B------:R-:W-:-:S04]  /*1d50*/  IMAD.WIDE R16, R19, 0x4, R6 ;  /* 0x0000000413107825 */ /* 0x000fc800078e0206 */
[C---:B------:R-:W-:Y:S01]  /*1d60*/  IMAD.WIDE R10, R19.reuse, 0x4, R4 ;  /* 0x00000004130a7825 */ /* 0x040fe200078e0204 */
[----:B------:R-:W0:Y:S04]  /*1d70*/  LDG.E R8, desc[UR12][R16.64] ;  /* 0x0000000c10087981 */ /* 0x000e28000c1e1900 */
[----:B------:R-:W0:Y:S01]  /*1d80*/  LDG.E R13, desc[UR12][R10.64] ;  /* 0x0000000c0a0d7981 */ /* 0x000e22000c1e1900 */
[----:B------:R-:W-:-:S04]  /*1d90*/  IMAD.WIDE R18, R19, 0x4, R2 ;  /* 0x0000000413127825 */ /* 0x000fc800078e0202 */
[----:B0-----:R-:W-:-:S06]  /*1da0*/  IMAD R13, R8, UR4, R13 ;  /* 0x00000004080d7c24 */ /* 0x001fcc000f8e020d */
[----:B------:R-:W0:Y:S08]  /*1db0*/  I2F.F64 R12, R13 ;  /* 0x0000000d000c7312 */ /* 0x000e300000201c00 */
[----:B0-----:R-:W0:Y:S02]  /*1dc0*/  F2I.F64.TRUNC R21, R12 ;  /* 0x0000000c00157311 */ /* 0x001e24000030d100 */
[----:B0-----:R0:W-:Y:S04]  /*1dd0*/  STG.E desc[UR12][R18.64], R21 ;  /* 0x0000001512007986 */ /* 0x0011e8000c10190c */
[----:B------:R-:W2:Y:S04]  /*1de0*/  LDG.E R8, desc[UR12][R16.64+0x200] ;  /* 0x0002000c10087981 */ /* 0x000ea8000c1e1900 */
[----:B------:R-:W2:Y:S01]  /*1df0*/  LDG.E R15, desc[UR12][R10.64+0x200] ;  /* 0x0002000c0a0f7981 */ /* 0x000ea2000c1e1900 */
[----:B------:R-:W-:Y:S01]  /*1e00*/  IADD3 R0, PT, PT, R0, 0x2, RZ ;  /* 0x0000000200007810 */ /* 0x000fe20007ffe0ff */
[----:B--2---:R-:W-:-:S06]  /*1e10*/  IMAD R15, R8, UR4, R15 ;  /* 0x00000004080f7c24 */ /* 0x004fcc000f8e020f */
[----:B------:R-:W1:Y:S08]  /*1e20*/  I2F.F64 R14, R15 ;  /* 0x0000000f000e7312 */ /* 0x000e700000201c00 */
[----:B-1----:R-:W1:Y:S02]  /*1e30*/  F2I.F64.TRUNC R23, R14 ;  /* 0x0000000e00177311 */ /* 0x002e64000030d100 */
[----:B-1----:R0:W-:Y:S02]  /*1e40*/  STG.E desc[UR12][R18.64+0x200], R23 ;  /* 0x0002001712007986 */ /* 0x0021e4000c10190c */
.L_x_15:
[----:B------:R-:W-:Y:S05]  /*1e50*/  @P1 EXIT ;  /* 0x000000000000194d */ /* 0x000fea0003800000 */
[----:B------:R-:W-:Y:S01]  /*1e60*/  LEA R11, R0, R9, 0x7 ;  /* 0x00000009000b7211 */ /* 0x000fe200078e38ff */
[----:B------:R-:W3:Y:S04]  /*1e70*/  LDCU UR4, c[0x0][0x38c] ;  /* 0x00007180ff0477ac */ /* 0x000ee80008000800 */
[----:B------:R-:W-:-:S04]  /*1e80*/  IMAD.WIDE R6, R11, 0x4, R6 ;  /* 0x000000040b067825 */ /* 0x000fc800078e0206 */
[C---:B------:R-:W-:Y:S02]  /*1e90*/  IMAD.WIDE R4, R11.reuse, 0x4, R4 ;  /* 0x000000040b047825 */ /* 0x040fe400078e0204 */
[----:B------:R-:W3:Y:S04]  /*1ea0*/  LDG.E R6, desc[UR12][R6.64] ;  /* 0x0000000c06067981 */ /* 0x000ee8000c1e1900 */
[----:B------:R-:W3:Y:S01]  /*1eb0*/  LDG.E R5, desc[UR12][R4.64] ;  /* 0x0000000c04057981 */ /* 0x000ee2000c1e1900 */
[----:B------:R-:W-:-:S04]  /*1ec0*/  IMAD.WIDE R2, R11, 0x4, R2 ;  /* 0x000000040b027825 */ /* 0x000fc800078e0202 */
[----:B---3--:R-:W-:-:S06]  /*1ed0*/  IMAD R8, R6, UR4, R5 ;  /* 0x0000000406087c24 */ /* 0x008fcc000f8e0205 */
[----:B------:R-:W3:Y:S08]  /*1ee0*/  I2F.F64 R8, R8 ;  /* 0x0000000800087312 */ /* 0x000ef00000201c00 */
[----:B---3--:R-:W3:Y:S02]  /*1ef0*/  F2I.F64.TRUNC R9, R8 ;  /* 0x0000000800097311 */ /* 0x008ee4000030d100 */
[----:B---3--:R-:W-:Y:S01]  /*1f00*/  STG.E desc[UR12][R2.64], R9 ;  /* 0x0000000902007986 */ /* 0x008fe2000c10190c */
[----:B------:R-:W-:Y:S05]  /*1f10*/  EXIT ;  /* 0x000000000000794d */ /* 0x000fea0003800000 */
.L_x_16:
[----:B------:R-:W-:-:S00]  /*1f20*/  BRA `(.L_x_16) ;  /* 0xfffffffc00fc7947 */ /* 0x000fc0000383ffff */
[----:B------:R-:W-:-:S00]  /*1f30*/  NOP ;  /* 0x0000000000007918 */ /* 0x000fc00000000000 */
        /* <DEDUP_REMOVED lines=12> */
.L_x_35:


//--------------------- .text._ZN3cub18CUB_300001_SM_10006detail9transform16transform_kernelINS2_10policy_hubILb1EN4cuda3std3__45tupleIJN6thrust24THRUST_300001_SM_1000_NS6detail15normal_iteratorINSA_10device_ptrIiEEEESF_EEEE10policy1000Ei5saxpySF_JPiSK_EEEvT0_iT1_T2_DpNS2_10kernel_argIT3_EE --------------------------
	.section	.text._ZN3cub18CUB_300001_SM_10006detail9transform16transform_kernelINS2_10policy_hubILb1EN4cuda3std3__45tupleIJN6thrust24THRUST_300001_SM_1000_NS6detail15normal_iteratorINSA_10device_ptrIiEEEESF_EEEE10policy1000Ei5saxpySF_JPiSK_EEEvT0_iT1_T2_DpNS2_10kernel_argIT3_EE,"ax",@progbits
	.align	128
        .global         _ZN3cub18CUB_300001_SM_10006detail9transform16transform_kernelINS2_10policy_hubILb1EN4cuda3std3__45tupleIJN6thrust24THRUST_300001_SM_1000_NS6detail15normal_iteratorINSA_10device_ptrIiEEEESF_EEEE10policy1000Ei5saxpySF_JPiSK_EEEvT0_iT1_T2_DpNS2_10kernel_argIT3_EE
        .type           _ZN3cub18CUB_300001_SM_10006detail9transform16transform_kernelINS2_10policy_hubILb1EN4cuda3std3__45tupleIJN6thrust24THRUST_300001_SM_1000_NS6detail15normal_iteratorINSA_10device_ptrIiEEEESF_EEEE10policy1000Ei5saxpySF_JPiSK_EEEvT0_iT1_T2_DpNS2_10kernel_argIT3_EE,@function
        .size           _ZN3cub18CUB_300001_SM_10006detail9transform16transform_kernelINS2_10policy_hubILb1EN4cuda3std3__45tupleIJN6thrust24THRUST_300001_SM_1000_NS6detail15normal_iteratorINSA_10device_ptrIiEEEESF_EEEE10policy1000Ei5saxpySF_JPiSK_EEEvT0_iT1_T2_DpNS2_10kernel_argIT3_EE,(.L_x_36 - _ZN3cub18CUB_300001_SM_10006detail9transform16transform_kernelINS2_10policy_hubILb1EN4cuda3std3__45tupleIJN6thrust24THRUST_300001_SM_1000_NS6detail15normal_iteratorINSA_10device_ptrIiEEEESF_EEEE10policy1000Ei5saxpySF_JPiSK_EEEvT0_iT1_T2_DpNS2_10kernel_argIT3_EE)
        .other          _ZN3cub18CUB_300001_SM_10006detail9transform16transform_kernelINS2_10policy_hubILb1EN4cuda3std3__45tupleIJN6thrust24THRUST_300001_SM_1000_NS6detail15normal_iteratorINSA_10device_ptrIiEEEESF_EEEE10policy1000Ei5saxpySF_JPiSK_EEEvT0_iT1_T2_DpNS2_10kernel_argIT3_EE,@"STO_CUDA_ENTRY STV_DEFAULT"
_ZN3cub18CUB_300001_SM_10006detail9transform16transform_kernelINS2_10policy_hubILb1EN4cuda3std3__45tupleIJN6thrust24THRUST_300001_SM_1000_NS6detail15normal_iteratorINSA_10device_ptrIiEEEESF_EEEE10policy1000Ei5saxpySF_JPiSK_EEEvT0_iT1_T2_DpNS2_10kernel_argIT3_EE:
.text._ZN3cub18CUB_300001_SM_10006detail9transform16transform_kernelINS2_10policy_hubILb1EN4cuda3std3__45tupleIJN6thrust24THRUST_300001_SM_1000_NS6detail15normal_iteratorINSA_10device_ptrIiEEEESF_EEEE10policy1000Ei5saxpySF_JPiSK_EEEvT0_iT1_T2_DpNS2_10kernel_argIT3_EE:
[----:B------:R-:W-:Y:S08]  /*0000*/  LDC R1, c[0x0][0x37c] ;  /* 0x0000df00ff017b82 */ /* 0x000ff00000000800 */
[----:B------:R-:W0:Y:S01]  /*0010*/  S2UR UR18, SR_CTAID.X ;  /* 0x00000000001279c3 */ /* 0x000e220000002500 */
[----:B------:R-:W1:Y:S01]  /*0020*/  LDCU.64 UR12, c[0x0][0x380] ;  /* 0x00007000ff0c77ac */ /* 0x000e620008000a00 */
[----:B------:R-:W2:Y:S01]  /*0030*/  S2R R0, SR_TID.X ;  /* 0x0000000000007919 */ /* 0x000ea20000002100 */
[----:B------:R-:W-:Y:S01]  /*0040*/  BSSY.RECONVERGENT B0, `(.L_x_17) ;  /* 0x0000020000007945 */ /* 0x000fe20003800200 */
[----:B-1----:R-:W-:-:S04]  /*0050*/  USHF.L.U32 UR11, UR13, 0x7, URZ ;  /* 0x000000070d0b7899 */ /* 0x002fc800080006ff */
[----:B0-----:R-:W-:-:S04]  /*0060*/  UIMAD UR8, UR11, UR18, URZ ;  /* 0x000000120b0872a4 */ /* 0x001fc8000f8e02ff */
[----:B------:R-:W-:-:S04]  /*0070*/  UIADD3 UR10, UPT, UPT, -UR8, UR12, URZ ;  /* 0x0000000c080a7290 */ /* 0x000fc8000fffe1ff */
[----:B------:R-:W-:Y:S01]  /*0080*/  UISETP.LT.AND UP0, UPT, UR11, UR10, UPT ;  /* 0x0000000a0b00728c */ /* 0x000fe2000bf01270 */
[----:B--2---:R-:W-:-:S03]  /*0090*/  SHF.L.U32 R4, R0, 0x7, RZ ;  /* 0x0000000700047819 */ /* 0x004fc600000006ff */
[----:B------:R-:W-:-:S04]  /*00a0*/  USEL UR12, UR11, UR10, UP0 ;  /* 0x0000000a0b0c7287 */ /* 0x000fc80008000000 */
[----:B------:R-:W-:-:S06]  /*00b0*/  USHF.L.U32 UR4, UR12, 0x2, URZ ;  /* 0x000000020c047899 */ /* 0x000fcc00080006ff */
[----:B------:R-:W-:-:S13]  /*00c0*/  ISETP.GE.AND P0, PT, R4, UR4, PT ;  /* 0x0000000404007c0c */ /* 0x000fda000bf06270 */
[----:B------:R-:W-:Y:S05]  /*00d0*/  @P0 BRA `(.L_x_18) ;  /* 0x0000000000580947 */ /* 0x000fea0003800000 */
[----:B------:R-:W0:Y:S01]  /*00e0*/  LDC.64 R2, c[0x0][0x398] ;  /* 0x0000e600ff027b82 */ /* 0x000e220000000a00 */
[----:B------:R-:W-:Y:S01]  /*00f0*/  MOV R7, UR8 ;  /* 0x0000000800077c02 */ /* 0x000fe20008000f00 */
[----:B------:R-:W-:Y:S01]  /*0100*/  BSSY.RECONVERGENT B1, `(.L_x_19) ;  /* 0x000000a000017945 */ /* 0x000fe20003800200 */
[----:B------:R-:W-:Y:S02]  /*0110*/  IMAD.MOV.U32 R5, RZ, RZ, R4 ;  /* 0x000000ffff057224 */ /* 0x000fe400078e0004 */
[----:B0-----:R-:W-:-:S04]  /*0120*/  IMAD.WIDE.U32 R2, R0, 0x80, R2 ;  /* 0x0000008000027825 */ /* 0x001fc800078e0002 */
[----:B------:R-:W-:-:S07]  /*0130*/  IMAD.WIDE R2, R7, 0x4, R2 ;  /* 0x0000000407027825 */ /* 0x000fce00078e0202 */
.L_x_20:
[----:B------:R-:W-:Y:S01]  /*0140*/  IADD3 R5, PT, PT, R5, 0x4000, RZ ;  /* 0x0000400005057810 */ /* 0x000fe20007ffe0ff */
[----:B------:R0:W-:Y:S03]  /*0150*/  CCTL.E.PF2 [R2] ;  /* 0x000000000200798f */ /* 0x0001e60000800100 */
[----:B------:R-:W-:Y:S02]  /*0160*/  ISETP.GE.AND P0, PT, R5, UR4, PT ;  /* 0x0000000405007c0c */ /* 0x000fe4000bf06270 */
[----:B0-----:R-:W-:-:S04]  /*0170*/  IADD3 R2, P1, PT, R2, 0x4000, RZ ;  /* 0x0000400002027810 */ /* 0x001fc80007f3e0ff */
[----:B------:R-:W-:-:S07]  /*0180*/  IADD3.X R3, PT, PT, RZ, R3, RZ, P1, !PT ;  /* 0x00000003ff037210 */ /* 0x000fce0000ffe4ff */
[----:B------:R-:W-:Y:S05]  /*0190*/  @!P0 BRA `(.L_x_20) ;  /* 0xfffffffc00e88947 */ /* 0x000fea000383ffff */
[----:B------:R-:W-:Y:S05]  /*01a0*/  BSYNC.RECONVERGENT B1 ;  /* 0x0000000000017941 */ /* 0x000fea0003800200 */
.L_x_19:
[----:B------:R-:W0:Y:S02]  /*01b0*/  LDC.64 R2, c[0x0][0x3a8] ;  /* 0x0000ea00ff027b82 */ /* 0x000e240000000a00 */
[----:B0-----:R-:W-:-:S04]  /*01c0*/  IMAD.WIDE.U32 R2, R0, 0x80, R2 ;  /* 0x0000008000027825 */ /* 0x001fc800078e0002 */
[----:B------:R-:W-:-:S07]  /*01d0*/  IMAD.WIDE R2, R7, 0x4, R2 ;  /* 0x0000000407027825 */ /* 0x000fce00078e0202 */
.L_x_21:
[----:B------:R-:W-:Y:S01]  /*01e0*/  VIADD R4, R4, 0x4000 ;  /* 0x0000400004047836 */ /* 0x000fe20000000000 */
[----:B------:R0:W-:Y:S04]  /*01f0*/  CCTL.E.PF2 [R2] ;  /* 0x000000000200798f */ /* 0x0001e80000800100 */
[----:B------:R-:W-:Y:S02]  /*0200*/  ISETP.GE.AND P0, PT, R4, UR4, PT ;  /* 0x0000000404007c0c */ /* 0x000fe4000bf06270 */
[----:B0-----:R-:W-:-:S04]  /*0210*/  IADD3 R2, P1, PT, R2, 0x4000, RZ ;  /* 0x0000400002027810 */ /* 0x001fc80007f3e0ff */
[----:B------:R-:W-:-:S07]  /*0220*/  IADD3.X R3, PT, PT, RZ, R3, RZ, P1, !PT ;  /* 0x00000003ff037210 */ /* 0x000fce0000ffe4ff */
[----:B------:R-:W-:Y:S05]  /*0230*/  @!P0 BRA `(.L_x_21) ;  /* 0xfffffffc00e88947 */ /* 0x000fea000383ffff */
.L_x_18:
[----:B------:R-:W-:Y:S05]  /*0240*/  BSYNC.RECONVERGENT B0 ;  /* 0x0000000000007941 */ /* 0x000fea0003800200 */
.L_x_17:
[----:B------:R-:W0:Y:S01]  /*0250*/  LDCU.128 UR4, c[0x0][0x390] ;  /* 0x00007200ff0477ac */ /* 0x000e220008000c00 */
[----:B------:R-:W-:Y:S01]  /*0260*/  UIMAD.WIDE UR8, UR8, 0x4, URZ ;  /* 0x00000004080878a5 */ /* 0x000fe2000f8e02ff */
[----:B------:R-:W1:Y:S01]  /*0270*/  LDCU.64 UR20, c[0x0][0x358] ;  /* 0x00006b00ff1477ac */ /* 0x000e620008000a00 */
[----:B------:R-:W2:Y:S02]  /*0280*/  LDCU.64 UR14, c[0x0][0x3a8] ;  /* 0x00007500ff0e77ac */ /* 0x000ea40008000a00 */
[----:B0-----:R-:W-:-:S04]  /*0290*/  UIADD3 UR16, UP0, UPT, UR8, UR4, URZ ;  /* 0x0000000408107290 */ /* 0x001fc8000ff1e0ff */
[----:B------:R-:W-:Y:S02]  /*02a0*/  UIADD3.X UR17, UPT, UPT, UR9, UR5, URZ, UP0, !UPT ;  /* 0x0000000509117290 */ /* 0x000fe400087fe4ff */
[----:B------:R-:W-:-:S09]  /*02b0*/  UISETP.GT.AND UP0, UPT, UR11, UR10, UPT ;  /* 0x0000000a0b00728c */ /* 0x000fd2000bf04270 */
[----:B-12---:R-:W-:Y:S05]  /*02c0*/  BRA.U UP0, `(.L_x_22) ;  /* 0x0000000900dc7547 */ /* 0x006fea000b800000 */
[----:B------:R-:W-:-:S06]  /*02d0*/  UISETP.GE.AND UP0, UPT, UR13, 0x1, UPT ;  /* 0x000000010d00788c */ /* 0x000fcc000bf06270 */
[----:B------:R-:W-:-:S13]  /*02e0*/  PLOP3.LUT P0, PT, PT, PT, UP0, 0x80, 0x8 ;  /* 0x000000000008781c */ /* 0x000fda0003f0f008 */
[----:B------:R-:W-:Y:S05]  /*02f0*/  @!P0 EXIT ;  /* 0x000000000000894d */ /* 0x000fea0003800000 */
[----:B------:R-:W-:Y:S01]  /*0300*/  UISETP.GE.U32.AND UP0, UPT, UR13, 0x8, UPT ;  /* 0x000000080d00788c */ /* 0x000fe2000bf06070 */
[----:B------:R-:W-:-:S08]  /*0310*/  HFMA2 R6, -RZ, RZ, 0, 0 ;  /* 0x00000000ff067431 */ /* 0x000fd000000001ff */
[----:B------:R-:W-:Y:S05]  /*0320*/  BRA.U !UP0, `(.L_x_23) ;  /* 0x00000005086c7547 */ /* 0x000fea000b800000 */
[----:B------:R-:W0:Y:S01]  /*0330*/  LDC.64 R2, c[0x0][0x390] ;  /* 0x0000e400ff027b82 */ /* 0x000e220000000a00 */
[----:B------:R-:W-:Y:S01]  /*0340*/  UMOV UR10, UR8 ;  /* 0x00000008000a7c82 */ /* 0x000fe20008000000 */
[----:B------:R-:W-:Y:S01]  /*0350*/  UMOV UR11, UR9 ;  /* 0x00000009000b7c82 */ /* 0x000fe20008000000 */
[----:B------:R-:W-:Y:S02]  /*0360*/  UIADD3 UR9, UP2, UPT, UR10, 0x600, URZ ;  /* 0x000006000a097890 */ /* 0x000fe4000ff5e0ff */
[----:B------:R-:W-:Y:S02]  /*0370*/  ULOP3.LUT UR8, UR13, 0x7ffffff8, URZ, 0xc0, !UPT ;  /* 0x7ffffff80d087892 */ /* 0x000fe4000f8ec0ff */
[----:B------:R-:W-:Y:S01]  /*0380*/  UIADD3 UR12, UP0, UPT, UR9, UR4, URZ ;  /* 0x00000004090c7290 */ /* 0x000fe2000ff1e0ff */
[----:B------:R-:W1:Y:S01]  /*0390*/  LDC.64 R4, c[0x0][0x398] ;  /* 0x0000e600ff047b82 */ /* 0x000e620000000a00 */
[----:B------:R-:W-:Y:S02]  /*03a0*/  UIADD3.X UR4, UPT, UPT, URZ, UR11, URZ, UP2, !UPT ;  /* 0x0000000bff047290 */ /* 0x000fe400097fe4ff */
[----:B------:R-:W-:-:S02]  /*03b0*/  UIADD3 UR6, UP1, UPT, UR9, UR6, URZ ;  /* 0x0000000609067290 */ /* 0x000fc4000ff3e0ff */
[----:B------:R-:W-:Y:S01]  /*03c0*/  UIADD3 UR14, UP2, UPT, UR9, UR14, URZ ;  /* 0x0000000e090e7290 */ /* 0x000fe2000ff5e0ff */
[----:B------:R-:W2:Y:S02]  /*03d0*/  LDCU UR19, c[0x0][0x388] ;  /* 0x00007100ff1377ac */ /* 0x000ea40008000800 */
[----:B------:R-:W3:Y:S01]  /*03e0*/  LDC.64 R6, c[0x0][0x3a8] ;  /* 0x0000ea00ff067b82 */ /* 0x000ee20000000a00 */
[----:B------:R-:W-:Y:S02]  /*03f0*/  UIADD3.X UR7, UPT, UPT, UR4, UR7, URZ, UP1, !UPT ;  /* 0x0000000704077290 */ /* 0x000fe40008ffe4ff */
[----:B------:R-:W-:Y:S02]  /*0400*/  UIADD3.X UR5, UPT, UPT, UR4, UR5, URZ, UP0, !UPT ;  /* 0x0000000504057290 */ /* 0x000fe400087fe4ff */
[----:B------:R-:W-:Y:S01]  /*0410*/  UIADD3.X UR15, UPT, UPT, UR4, UR15, URZ, UP2, !UPT ;  /* 0x0000000f040f7290 */ /* 0x000fe200097fe4ff */
[----:B0-----:R-:W-:Y:S01]  /*0420*/  IMAD.WIDE.U32 R2, R0, 0x4, R2 ;  /* 0x0000000400027825 */ /* 0x001fe200078e0002 */
[----:B------:R-:W-:-:S03]  /*0430*/  UIADD3 UR8, UPT, UPT, -UR8, URZ, URZ ;  /* 0x000000ff08087290 */ /* 0x000fc6000fffe1ff */
[----:B-1----:R-:W-:-:S04]  /*0440*/  IMAD.WIDE.U32 R4, R0, 0x4, R4 ;  /* 0x0000000400047825 */ /* 0x002fc800078e0004 */
[----:B---3--:R-:W-:-:S04]  /*0450*/  IMAD.WIDE.U32 R6, R0, 0x4, R6 ;  /* 0x0000000400067825 */ /* 0x008fc800078e0006 */
[----:B--2---:R-:W-:-:S07]  /*0460*/  VIADD R0, R0, 0x80 ;  /* 0x0000008000007836 */ /* 0x004fce0000000000 */
.L_x_24:
        /* <DEDUP_REMOVED lines=10> */
[----:B------:R-:W-:-:S02]  /*0510*/  MOV R11, UR15 ;  /* 0x0000000f000b7c02 */ /* 0x000fc40008000f00 */
[----:B------:R-:W-:Y:S01]  /*0520*/  IADD3.X R19, PT, PT, R3, UR11, RZ, P0, !PT ;  /* 0x0000000b03137c10 */ /* 0x000fe200087fe4ff */
[----:B------:R-:W-:-:S04]  /*0530*/  IMAD.WIDE R8, R0, 0x4, R8 ;  /* 0x0000000400087825 */ /* 0x000fc800078e0208 */
[----:B------:R-:W-:-:S04]  /*0540*/  IMAD.WIDE R10, R0, 0x4, R10 ;  /* 0x00000004000a7825 */ /* 0x000fc800078e020a */
[----:B--2---:R-:W-:-:S06]  /*0550*/  IMAD R12, R14, UR19, R17 ;  /* 0x000000130e0c7c24 */ /* 0x004fcc000f8e0211 */
[----:B------:R-:W0:Y:S08]  /*0560*/  I2F.F64 R12, R12 ;  /* 0x0000000c000c7312 */ /* 0x000e300000201c00 */
[----:B0-----:R-:W0:Y:S02]  /*0570*/  F2I.F64.TRUNC R21, R12 ;  /* 0x0000000c00157311 */ /* 0x001e24000030d100 */
[----:B0-----:R0:W-:Y:S04]  /*0580*/  STG.E desc[UR20][R18.64], R21 ;  /* 0x0000001512007986 */ /* 0x0011e8000c101914 */
[----:B------:R-:W2:Y:S04]  /*0590*/  LDG.E R14, desc[UR20][R8.64+-0x600] ;  /* 0xfffa0014080e7981 */ /* 0x000ea8000c1e1900 */
[----:B------:R-:W2:Y:S01]  /*05a0*/  LDG.E R13, desc[UR20][R10.64+-0x600] ;  /* 0xfffa00140a0d7981 */ /* 0x000ea2000c1e1900 */
[----:B------:R-:W-:Y:S01]  /*05b0*/  MOV R12, UR12 ;  /* 0x0000000c000c7c02 */ /* 0x000fe20008000f00 */
[----:B--2---:R-:W-:-:S06]  /*05c0*/  IMAD R14, R14, UR19, R13 ;  /* 0x000000130e0e7c24 */ /* 0x004fcc000f8e020d */
[----:B------:R-:W1:Y:S01]  /*05d0*/  I2F.F64 R14, R14 ;  /* 0x0000000e000e7312 */ /* 0x000e620000201c00 */
[----:B------:R-:W-:Y:S02]  /*05e0*/  IMAD.U32 R13, RZ, RZ, UR5 ;  /* 0x00000005ff0d7e24 */ /* 0x000fe4000f8e00ff */
[----:B------:R-:W-:-:S05]  /*05f0*/  IMAD.WIDE R12, R0, 0x4, R12 ;  /* 0x00000004000c7825 */ /* 0x000fca00078e020c */
[----:B-1----:R-:W1:Y:S02]  /*0600*/  F2I.F64.TRUNC R23, R14 ;  /* 0x0000000e00177311 */ /* 0x002e64000030d100 */
[----:B-1----:R1:W-:Y:S04]  /*0610*/  STG.E desc[UR20][R12.64+-0x600], R23 ;  /* 0xfffa00170c007986 */ /* 0x0023e8000c101914 */
[----:B------:R-:W2:Y:S04]  /*0620*/  LDG.E R16, desc[UR20][R8.64+-0x400] ;  /* 0xfffc001408107981 */ /* 0x000ea8000c1e1900 */
[----:B------:R-:W2:Y:S02]  /*0630*/  LDG.E R17, desc[UR20][R10.64+-0x400] ;  /* 0xfffc00140a117981 */ /* 0x000ea4000c1e1900 */
[----:B--2---:R-:W-:-:S06]  /*0640*/  IMAD R16, R16, UR19, R17 ;  /* 0x0000001310107c24 */ /* 0x004fcc000f8e0211 */
[----:B------:R-:W0:Y:S08]  /*0650*/  I2F.F64 R16, R16 ;  /* 0x0000001000107312 */ /* 0x000e300000201c00 */
[----:B0-----:R-:W0:Y:S02]  /*0660*/  F2I.F64.TRUNC R19, R16 ;  /* 0x0000001000137311 */ /* 0x001e24000030d100 */
[----:B0-----:R0:W-:Y:S04]  /*0670*/  STG.E desc[UR20][R12.64+-0x400], R19 ;  /* 0xfffc00130c007986 */ /* 0x0011e8000c101914 */
[----:B------:R-:W2:Y:S04]  /*0680*/  LDG.E R14, desc[UR20][R8.64+-0x200] ;  /* 0xfffe0014080e7981 */ /* 0x000ea8000c1e1900 */
[----:B------:R-:W2:Y:S02]  /*0690*/  LDG.E R15, desc[UR20][R10.64+-0x200] ;  /* 0xfffe00140a0f7981 */ /* 0x000ea4000c1e1900 */
[----:B--2---:R-:W-:-:S06]  /*06a0*/  IMAD R14, R14, UR19, R15 ;  /* 0x000000130e0e7c24 */ /* 0x004fcc000f8e020f */
[----:B------:R-:W2:Y:S08]  /*06b0*/  I2F.F64 R14, R14 ;  /* 0x0000000e000e7312 */ /* 0x000eb00000201c00 */
[----:B--2---:R-:W2:Y:S02]  /*06c0*/  F2I.F64.TRUNC R21, R14 ;  /* 0x0000000e00157311 */ /* 0x004ea4000030d100 */
[----:B--2---:R2:W-:Y:S04]  /*06d0*/  STG.E desc[UR20][R12.64+-0x200], R21 ;  /* 0xfffe00150c007986 */ /* 0x0045e8000c101914 */
[----:B------:R-:W3:Y:S04]  /*06e0*/  LDG.E R18, desc[UR20][R8.64] ;  /* 0x0000001408127981 */ /* 0x000ee8000c1e1900 */
[----:B-1----:R-:W3:Y:S02]  /*06f0*/  LDG.E R23, desc[UR20][R10.64] ;  /* 0x000000140a177981 */ /* 0x002ee4000c1e1900 */
[----:B---3--:R-:W-:-:S04]  /*0700*/  IMAD R18, R18, UR19, R23 ;  /* 0x0000001312127c24 */ /* 0x008fc8000f8e0217 */
[----:B------:R-:W0:Y:S08]  /*0710*/  I2F.F64 R16, R18 ;  /* 0x0000001200107312 */ /* 0x000e300000201c00 */
[----:B0-----:R-:W0:Y:S02]  /*0720*/  F2I.F64.TRUNC R19, R16 ;  /* 0x0000001000137311 */ /* 0x001e24000030d100 */
[----:B0-----:R0:W-:Y:S04]  /*0730*/  STG.E desc[UR20][R12.64], R19 ;  /* 0x000000130c007986 */ /* 0x0011e8000c101914 */
[----:B------:R-:W3:Y:S04]  /*0740*/  LDG.E R20, desc[UR20][R8.64+0x200] ;  /* 0x0002001408147981 */ /* 0x000ee8000c1e1900 */
[----:B------:R-:W3:Y:S02]  /*0750*/  LDG.E R23, desc[UR20][R10.64+0x200] ;  /* 0x000200140a177981 */ /* 0x000ee4000c1e1900 */
[----:B---3--:R-:W-:-:S04]  /*0760*/  IMAD R20, R20, UR19, R23 ;  /* 0x0000001314147c24 */ /* 0x008fc8000f8e0217 */
[----:B------:R-:W2:Y:S08]  /*0770*/  I2F.F64 R14, R20 ;  /* 0x00000014000e7312 */ /* 0x000eb00000201c00 */
[----:B--2---:R-:W1:Y:S02]  /*0780*/  F2I.F64.TRUNC R21, R14 ;  /* 0x0000000e00157311 */ /* 0x004e64000030d100 */
[----:B-1----:R1:W-:Y:S04]  /*0790*/  STG.E desc[UR20][R12.64+0x200], R21 ;  /* 0x000200150c007986 */ /* 0x0023e8000c101914 */
[----:B------:R-:W2:Y:S04]  /*07a0*/  LDG.E R22, desc[UR20][R8.64+0x400] ;  /* 0x0004001408167981 */ /* 0x000ea8000c1e1900 */
[----:B------:R-:W2:Y:S02]  /*07b0*/  LDG.E R23, desc[UR20][R10.64+0x400] ;  /* 0x000400140a177981 */ /* 0x000ea4000c1e1900 */
[----:B--2---:R-:W-:-:S04]  /*07c0*/  IMAD R22, R22, UR19, R23 ;  /* 0x0000001316167c24 */ /* 0x004fc8000f8e0217 */
[----:B------:R-:W2:Y:S08]  /*07d0*/  I2F.F64 R16, R22 ;  /* 0x0000001600107312 */ /* 0x000eb00000201c00 */
[----:B--2---:R-:W2:Y:S02]  /*07e0*/  F2I.F64.TRUNC R17, R16 ;  /* 0x0000001000117311 */ /* 0x004ea4000030d100 */
[----:B--2---:R1:W-:Y:S04]  /*07f0*/  STG.E desc[UR20][R12.64+0x400], R17 ;  /* 0x000400110c007986 */ /* 0x0043e8000c101914 */
[----:B------:R-:W2:Y:S04]  /*0800*/  LDG.E R18, desc[UR20][R8.64+0x600] ;  /* 0x0006001408127981 */ /* 0x000ea8000c1e1900 */
[----:B0-----:R-:W2:Y:S01]  /*0810*/  LDG.E R19, desc[UR20][R10.64+0x600] ;  /* 0x000600140a137981 */ /* 0x001ea2000c1e1900 */
[----:B------:R-:W-:-:S02]  /*0820*/  UIADD3 UR10, UP0, UPT, UR10, 0x1000, URZ ;  /* 0x000010000a0a7890 */ /* 0x000fc4000ff1e0ff */
[----:B------:R-:W-:Y:S02]  /*0830*/  UIADD3 UR8, UPT, UPT, UR8, 0x8, URZ ;  /* 0x0000000808087890 */ /* 0x000fe4000fffe0ff */
[----:B------:R-:W-:Y:S02]  /*0840*/  UIADD3.X UR11, UPT, UPT, URZ, UR11, URZ, UP0, !UPT ;  /* 0x0000000bff0b7290 */ /* 0x000fe400087fe4ff */
[----:B------:R-:W-:Y:S01]  /*0850*/  UISETP.NE.AND UP0, UPT, UR8, URZ, UPT ;  /* 0x000000ff0800728c */ /* 0x000fe2000bf05270 */
[----:B------:R-:W-:Y:S01]  /*0860*/  IADD3 R0, PT, PT, R0, 0x400, RZ ;  /* 0x0000040000007810 */ /* 0x000fe20007ffe0ff */
[----:B--2---:R-:W-:-:S04]  /*0870*/  IMAD R18, R18, UR19, R19 ;  /* 0x0000001312127c24 */ /* 0x004fc8000f8e0213 */
[----:B------:R-:W0:Y:S08]  /*0880*/  I2F.F64 R14, R18 ;  /* 0x00000012000e7312 */ /* 0x000e300000201c00 */
[----:B0-----:R-:W0:Y:S02]  /*0890*/  F2I.F64.TRUNC R15, R14 ;  /* 0x0000000e000f7311 */ /* 0x001e24000030d100 */
[----:B0-----:R1:W-:Y:S01]  /*08a0*/  STG.E desc[UR20][R12.64+0x600], R15 ;  /* 0x0006000f0c007986 */ /* 0x0013e2000c101914 */
[----:B------:R-:W-:Y:S05]  /*08b0*/  BRA.U UP0, `(.L_x_24) ;  /* 0xfffffff900ec7547 */ /* 0x000fea000b83ffff */
[----:B------:R-:W0:Y:S02]  /*08c0*/  LDC R6, c[0x0][0x384] ;  /* 0x0000e100ff067b82 */ /* 0x000e240000000800 */
[----:B0-----:R-:W-:-:S07]  /*08d0*/  LOP3.LUT R6, R6, 0x7ffffff8, RZ, 0xc0, !PT ;  /* 0x7ffffff806067812 */ /* 0x001fce00078ec0ff */
.L_x_23:
[----:B------:R-:W0:Y:S02]  /*08e0*/  LDC R0, c[0x0][0x384] ;  /* 0x0000e100ff007b82 */ /* 0x000e240000000800 */
[----:B0-----:R-:W-:-:S13]  /*08f0*/  LOP3.LUT P0, R3, R0, 0x7, RZ, 0xc0, !PT ;  /* 0x0000000700037812 */ /* 0x001fda000780c0ff */
[----:B------:R-:W-:Y:S05]  /*0900*/  @!P0 EXIT ;  /* 0x000000000000894d */ /* 0x000fea0003800000 */
[----:B------:R-:W0:Y:S01]  /*0910*/  LDCU.64 UR4, c[0x0][0x3a8] ;  /* 0x00007500ff0477ac */ /* 0x000e220008000a00 */
[C---:B------:R-:W-:Y:S01]  /*0920*/  SHF.L.U32 R2, R0.reuse, 0x7, RZ ;  /* 0x0000000700027819 */ /* 0x040fe200000006ff */
[----:B------:R-:W2:Y:S01]  /*0930*/  S2R R7, SR_TID.X ;  /* 0x0000000000077919 */ /* 0x000ea20000002100 */
[----:B------:R-:W-:Y:S01]  /*0940*/  ISETP.GE.U32.AND P0, PT, R3, 0x4, PT ;  /* 0x000000040300780c */ /* 0x000fe20003f06070 */
[----:B------:R-:W3:Y:S01]  /*0950*/  LDCU.64 UR6, c[0x0][0x398] ;  /* 0x00007300ff0677ac */ /* 0x000ee20008000a00 */
[----:B------:R-:W-:Y:S01]  /*0960*/  LOP3.LUT R18, R0, 0x3, RZ, 0xc0, !PT ;  /* 0x0000000300127812 */ /* 0x000fe200078ec0ff */
[----:B------:R-:W-:-:S03]  /*0970*/  IMAD R2, R2, UR18, RZ ;  /* 0x0000001202027c24 */ /* 0x000fc6000f8e02ff */
[----:B------:R-:W-:Y:S01]  /*0980*/  ISETP.NE.AND P1, PT, R18, RZ, PT ;  /* 0x000000ff1200720c */ /* 0x000fe20003f25270 */
[----:B------:R-:W-:-:S03]  /*0990*/  IMAD.WIDE R4, R2, 0x4, RZ ;  /* 0x0000000402047825 */ /* 0x000fc600078e02ff */
[C---:B0-----:R-:W-:Y:S02]  /*09a0*/  IADD3 R2, P2, PT, R4.reuse, UR4, RZ ;  /* 0x0000000404027c10 */ /* 0x041fe4000ff5e0ff */
[----:B---3--:R-:W-:Y:S02]  /*09b0*/  IADD3 R4, P3, PT, R4, UR6, RZ ;  /* 0x0000000604047c10 */ /* 0x008fe4000ff7e0ff */
[C---:B------:R-:W-:Y:S02]  /*09c0*/  IADD3.X R3, PT, PT, R5.reuse, UR5, RZ, P2, !PT ;  /* 0x0000000505037c10 */ /* 0x040fe400097fe4ff */
[----:B------:R-:W-:Y:S01]  /*09d0*/  IADD3.X R5, PT, PT, R5, UR7, RZ, P3, !PT ;  /* 0x0000000705057c10 */ /* 0x000fe20009ffe4ff */
[----:B------:R-:W-:Y:S08]  /*09e0*/  @!P0 BRA `(.L_x_25) ;  /* 0x00000000007c8947 */ /* 0x000ff00003800000 */
[----:B-12---:R-:W-:Y:S01]  /*09f0*/  IMAD R13, R6, 0x80, R7 ;  /* 0x00000080060d7824 */ /* 0x006fe200078e0207 */
[----:B------:R-:W0:Y:S03]  /*0a00*/  LDCU UR4, c[0x0][0x388] ;  /* 0x00007100ff0477ac */ /* 0x000e260008000800 */
[----:B------:R-:W-:-:S04]  /*0a10*/  IMAD.WIDE R10, R13, 0x4, R4 ;  /* 0x000000040d0a7825 */ /* 0x000fc800078e0204 */
[----:B------:R-:W-:Y:S01]  /*0a20*/  IMAD.WIDE R8, R13, 0x4, R2 ;  /* 0x000000040d087825 */ /* 0x000fe200078e0202 */
[----:B------:R-:W0:Y:S04]  /*0a30*/  LDG.E R12, desc[UR20][R10.64] ;  /* 0x000000140a0c7981 */ /* 0x000e28000c1e1900 */
[----:B------:R-:W0:Y:S02]  /*0a40*/  LDG.E R15, desc[UR20][R8.64] ;  /* 0x00000014080f7981 */ /* 0x000e24000c1e1900 */
[----:B0-----:R-:W-:Y:S01]  /*0a50*/  IMAD R15, R12, UR4, R15 ;  /* 0x000000040c0f7c24 */ /* 0x001fe2000f8e020f */
[----:B------:R-:W-:-:S05]  /*0a60*/  MOV R12, 0x4 ;  /* 0x00000004000c7802 */ /* 0x000fca0000000f00 */
[----:B------:R-:W0:Y:S01]  /*0a70*/  I2F.F64 R14, R15 ;  /* 0x0000000f000e7312 */ /* 0x000e220000201c00 */
[----:B------:R-:W-:-:S07]  /*0a80*/  IMAD.WIDE R12, R13, R12, UR16 ;  /* 0x000000100d0c7e25 */ /* 0x000fce000f8e020c */
        /* <DEDUP_REMOVED lines=15> */
[----:B------:R-:W2:Y:S01]  /*0b80*/  LDG.E R23, desc[UR20][R8.64+0x600] ;  /* 0x0006001408177981 */ /* 0x000ea2000c1e1900 */
[----:B------:R-:W-:Y:S01]  /*0b90*/  IADD3 R6, PT, PT, R6, 0x4, RZ ;  /* 0x0000000406067810 */ /* 0x000fe20007ffe0ff */
[----:B--2---:R-:W-:-:S04]  /*0ba0*/  IMAD R20, R20, UR4, R23 ;  /* 0x0000000414147c24 */ /* 0x004fc8000f8e0217 */
[----:B------:R-:W0:Y:S08]  /*0bb0*/  I2F.F64 R16, R20 ;  /* 0x0000001400107312 */ /* 0x000e300000201c00 */
[----:B0-----:R-:W0:Y:S02]  /*0bc0*/  F2I.F64.TRUNC R17, R16 ;  /* 0x0000001000117311 */ /* 0x001e24000030d100 */
[----:B0-----:R3:W-:Y:S02]  /*0bd0*/  STG.E desc[UR20][R12.64+0x600], R17 ;  /* 0x000600110c007986 */ /* 0x0017e4000c101914 */
.L_x_25:
[----:B------:R-:W-:Y:S05]  /*0be0*/  @!P1 EXIT ;  /* 0x000000000000994d */ /* 0x000fea0003800000 */
[----:B------:R-:W-:Y:S02]  /*0bf0*/  ISETP.NE.AND P0, PT, R18, 0x1, PT ;  /* 0x000000011200780c */ /* 0x000fe40003f05270 */
[----:B------:R-:W-:-:S04]  /*0c00*/  LOP3.LUT R0, R0, 0x1, RZ, 0xc0, !PT ;  /* 0x0000000100007812 */ /* 0x000fc800078ec0ff */
[----:B------:R-:W-:-:S07]  /*0c10*/  ISETP.NE.U32.AND P1, PT, R0, 0x1, PT ;  /* 0x000000010000780c */ /* 0x000fce0003f25070 */
[----:B------:R-:W-:Y:S06]  /*0c20*/  @!P0 BRA `(.L_x_26) ;  /* 0x00000000004c8947 */ /* 0x000fec0003800000 */
[----:B-123--:R-:W-:Y:S01]  /*0c30*/  IMAD R17, R6, 0x80, R7 ;  /* 0x0000008006117824 */ /* 0x00efe200078e0207 */
[----:B------:R-:W0:Y:S03]  /*0c40*/  LDCU UR4, c[0x0][0x388] ;  /* 0x00007100ff0477ac */ /* 0x000e260008000800 */
[----:B------:R-:W-:-:S04]  /*0c50*/  IMAD.WIDE R14, R17, 0x4, R4 ;  /* 0x00000004110e7825 */ /* 0x000fc800078e0204 */
[----:B------:R-:W-:Y:S01]  /*0c60*/  IMAD.WIDE R8, R17, 0x4, R2 ;  /* 0x0000000411087825 */ /* 0x000fe200078e0202 */
[----:B------:R-:W0:Y:S04]  /*0c70*/  LDG.E R0, desc[UR20][R14.64] ;  /* 0x000000140e007981 */ /* 0x000e28000c1e1900 */
[----:B------:R-:W0:Y:S01]  /*0c80*/  LDG.E R11, desc[UR20][R8.64] ;  /* 0x00000014080b7981 */ /* 0x000e22000c1e1900 */
[----:B------:R-:W-:-:S05]  /*0c90*/  HFMA2 R16, -RZ, RZ, 0, 2.384185791015625e-07 ;  /* 0x00000004ff107431 */ /* 0x000fca00000001ff */
[----:B------:R-:W-:-:S04]  /*0ca0*/  IMAD.WIDE R16, R17, R16, UR16 ;  /* 0x0000001011107e25 */ /* 0x000fc8000f8e0210 */
        /* <DEDUP_REMOVED lines=11> */
.L_x_26:
[----:B------:R-:W-:Y:S05]  /*0d60*/  @P1 EXIT ;  /* 0x000000000000194d */ /* 0x000fea0003800000 */
[----:B--2---:R-:W-:Y:S01]  /*0d70*/  IMAD R9, R6, 0x80, R7 ;  /* 0x0000008006097824 */ /* 0x004fe200078e0207 */
[----:B------:R-:W2:Y:S03]  /*0d80*/  LDCU UR4, c[0x0][0x388] ;  /* 0x00007100ff0477ac */ /* 0x000ea60008000800 */
[----:B------:R-:W-:-:S04]  /*0d90*/  IMAD.WIDE R4, R9, 0x4, R4 ;  /* 0x0000000409047825 */ /* 0x000fc800078e0204 */
[----:B------:R-:W-:Y:S02]  /*0da0*/  IMAD.WIDE R2, R9, 0x4, R2 ;  /* 0x0000000409027825 */ /* 0x000fe400078e0202 */
[----:B------:R-:W2:Y:S04]  /*0db0*/  LDG.E R4, desc[UR20][R4.64] ;  /* 0x0000001404047981 */ /* 0x000ea8000c1e1900 */
[----:B------:R-:W2:Y:S01]  /*0dc0*/  LDG.E R3, desc[UR20][R2.64] ;  /* 0x0000001402037981 */ /* 0x000ea2000c1e1900 */
[----:B------:R-:W-:-:S05]  /*0dd0*/  MOV R8, 0x4 ;  /* 0x0000000400087802 */ /* 0x000fca0000000f00 */
[----:B------:R-:W-:-:S04]  /*0de0*/  IMAD.WIDE R8, R9, R8, UR16 ;  /* 0x0000001009087e25 */ /* 0x000fc8000f8e0208 */
[----:B--2---:R-:W-:-:S06]  /*0df0*/  IMAD R6, R4, UR4, R3 ;  /* 0x0000000404067c24 */ /* 0x004fcc000f8e0203 */
[----:B------:R-:W2:Y:S08]  /*0e00*/  I2F.F64 R6, R6 ;  /* 0x0000000600067312 */ /* 0x000eb00000201c00 */
[----:B--2---:R-:W2:Y:S02]  /*0e10*/  F2I.F64.TRUNC R7, R6 ;  /* 0x0000000600077311 */ /* 0x004ea4000030d100 */
[----:B--2---:R-:W-:Y:S01]  /*0e20*/  STG.E desc[UR20][R8.64], R7 ;  /* 0x0000000708007986 */ /* 0x004fe2000c101914 */
[----:B------:R-:W-:Y:S05]  /*0e30*/  EXIT ;  /* 0x000000000000794d */ /* 0x000fea0003800000 */
.L_x_22:
[----:B------:R-:W0:Y:S02]  /*0e40*/  LDC R6, c[0x0][0x384] ;  /* 0x0000e100ff067b82 */ /* 0x000e240000000800 */
[----:B0-----:R-:W-:-:S13]  /*0e50*/  ISETP.GE.AND P0, PT, R6, 0x1, PT ;  /* 0x000000010600780c */ /* 0x001fda0003f06270 */
[----:B------:R-:W-:Y:S05]  /*0e60*/  @!P0 EXIT ;  /* 0x000000000000894d */ /* 0x000fea0003800000 */
[----:B------:R-:W0:Y:S01]  /*0e70*/  LDCU.64 UR4, c[0x0][0x398] ;  /* 0x00007300ff0477ac */ /* 0x000e220008000a00 */
[C---:B------:R-:W-:Y:S01]  /*0e80*/  SHF.L.U32 R2, R6.reuse, 0x7, RZ ;  /* 0x0000000706027819 */ /* 0x040fe200000006ff */
[----:B------:R-:W1:Y:S01]  /*0e90*/  S2R R0, SR_TID.X ;  /* 0x0000000000007919 */ /* 0x000e620000002100 */
[----:B------:R-:W-:Y:S01]  /*0ea0*/  HFMA2 R7, -RZ, RZ, 0, 0 ;  /* 0x00000000ff077431 */ /* 0x000fe200000001ff */
[----:B------:R-:W2:Y:S01]  /*0eb0*/  LDCU.64 UR6, c[0x0][0x3a8] ;  /* 0x00007500ff0677ac */ /* 0x000ea20008000a00 */
[----:B------:R-:W-:Y:S01]  /*0ec0*/  LOP3.LUT R8, R6, 0x7, RZ, 0xc0, !PT ;  /* 0x0000000706087812 */ /* 0x000fe200078ec0ff */
[----:B------:R-:W-:-:S04]  /*0ed0*/  IMAD R2, R2, UR18, RZ ;  /* 0x0000001202027c24 */ /* 0x000fc8000f8e02ff */
[----:B------:R-:W-:-:S03]  /*0ee0*/  IMAD.WIDE R4, R2, 0x4, RZ ;  /* 0x0000000402047825 */ /* 0x000fc600078e02ff */
[----:B0-----:R-:W-:-:S04]  /*0ef0*/  IADD3 R2, P0, PT, R4, UR4, RZ ;  /* 0x0000000404027c10 */ /* 0x001fc8000ff1e0ff */
[----:B------:R-:W-:Y:S02]  /*0f00*/  IADD3.X R3, PT, PT, R5, UR5, RZ, P0, !PT ;  /* 0x0000000505037c10 */ /* 0x000fe400087fe4ff */
[----:B------:R-:W-:Y:S02]  /*0f10*/  ISETP.GE.U32.AND P0, PT, R6, 0x8, PT ;  /* 0x000000080600780c */ /* 0x000fe40003f06070 */
[----:B--2---:R-:W-:-:S04]  /*0f20*/  IADD3 R4, P1, PT, R4, UR6, RZ ;  /* 0x0000000604047c10 */ /* 0x004fc8000ff3e0ff */
[----:B------:R-:W-:-:S07]  /*0f30*/  IADD3.X R5, PT, PT, R5, UR7, RZ, P1, !PT ;  /* 0x0000000705057c10 */ /* 0x000fce0008ffe4ff */
[----:B-1----:R-:W-:Y:S05]  /*0f40*/  @!P0 BRA `(.L_x_27) ;  /* 0x0000000400608947 */ /* 0x002fea0003800000 */
[----:B------:R-:W-:Y:S01]  /*0f50*/  LOP3.LUT R7, R6, 0x7ffffff8, RZ, 0xc0, !PT ;  /* 0x7ffffff806077812 */ /* 0x000fe200078ec0ff */
[----:B------:R-:W-:Y:S01]  /*0f60*/  IMAD.MOV.U32 R6, RZ, RZ, RZ ;  /* 0x000000ffff067224 */ /* 0x000fe200078e00ff */
[----:B------:R-:W0:Y:S06]  /*0f70*/  LDCU UR4, c[0x0][0x388] ;  /* 0x00007100ff0477ac */ /* 0x000e2c0008000800 */
.L_x_30:
[----:B------:R-:W-:-:S04]  /*0f80*/  LEA R9, R6, R0, 0x7 ;  /* 0x0000000006097211 */ /* 0x000fc800078e38ff */
[----:B------:R-:W-:-:S13]  /*0f90*/  ISETP.GE.AND P0, PT, R9, UR12, PT ;  /* 0x0000000c09007c0c */ /* 0x000fda000bf06270 */
[C---:B------:R-:W-:Y:S01]  /*0fa0*/  @!P0 IMAD.WIDE.U32 R12, R9.reuse, 0x4, R2 ;  /* 0x00000004090c8825 */ /* 0x040fe200078e0002 */
[----:B-1----:R-:W1:Y:S03]  /*0fb0*/  @!P0 LDC R16, c[0x0][0x388] ;  /* 0x0000e200ff108b82 */ /* 0x002e660000000800 */
[C---:B------:R-:W-:Y:S02]  /*0fc0*/  @!P0 IMAD.WIDE.U32 R14, R9.reuse, 0x4, R4 ;  /* 0x00000004090e8825 */ /* 0x040fe400078e0004 */
[----:B------:R-:W1:Y:S04]  /*0fd0*/  @!P0 LDG.E R12, desc[UR20][R12.64] ;  /* 0x000000140c0c8981 */ /* 0x000e68000c1e1900 */
[----:B------:R-:W1:Y:S01]  /*0fe0*/  @!P0 LDG.E R15, desc[UR20][R14.64] ;  /* 0x000000140e0f8981 */ /* 0x000e62000c1e1900 */
[----:B------:R-:W-:-:S02]  /*0ff0*/  IADD3 R23, PT, PT, R9, 0x80, RZ ;  /* 0x0000008009177810 */ /* 0x000fc40007ffe0ff */
[----:B------:R-:W-:Y:S02]  /*1000*/  MOV R18, 0x4 ;  /* 0x0000000400127802 */ /* 0x000fe40000000f00 */
[C---:B------:R-:W-:Y:S01]  /*1010*/  ISETP.GE.AND P1, PT, R23.reuse, UR12, PT ;  /* 0x0000000c17007c0c */ /* 0x040fe2000bf26270 */
[----:B------:R-:W-:-:S04]  /*1020*/  IMAD.WIDE R10, R23, 0x4, R2 ;  /* 0x00000004170a7825 */ /* 0x000fc800078e0202 */
[----:B------:R-:W-:-:S08]  /*1030*/  @!P0 IMAD.WIDE.U32 R18, R9, R18, UR16 ;  /* 0x0000001009128e25 */ /* 0x000fd0000f8e0012 */
[----:B------:R-:W2:Y:S01]  /*1040*/  @!P1 LDC R20, c[0x0][0x388] ;  /* 0x0000e200ff149b82 */ /* 0x000ea20000000800 */
[----:B-1----:R-:W-:Y:S02]  /*1050*/  @!P0 IMAD R16, R12, R16, R15 ;  /* 0x000000100c108224 */ /* 0x002fe400078e020f */
[----:B------:R-:W-:-:S04]  /*1060*/  IMAD.WIDE R12, R23, 0x4, R4 ;  /* 0x00000004170c7825 */ /* 0x000fc800078e0204 */
[----:B------:R-:W1:Y:S08]  /*1070*/  @!P0 I2F.F64 R16, R16 ;  /* 0x0000001000108312 */ /* 0x000e700000201c00 */
[----:B-1----:R-:W1:Y:S02]  /*1080*/  @!P0 F2I.F64.TRUNC R21, R16 ;  /* 0x0000001000158311 */ /* 0x002e64000030d100 */
[----:B-1----:R1:W-:Y:S04]  /*1090*/  @!P0 STG.E desc[UR20][R18.64], R21 ;  /* 0x0000001512008986 */ /* 0x0023e8000c101914 */
[----:B------:R-:W2:Y:S04]  /*10a0*/  @!P1 LDG.E R14, desc[UR20][R10.64] ;  /* 0x000000140a0e9981 */ /* 0x000ea8000c1e1900 */
[----:B------:R-:W2:Y:S02]  /*10b0*/  @!P1 LDG.E R15, desc[UR20][R12.64] ;  /* 0x000000140c0f9981 */ /* 0x000ea4000c1e1900 */
[----:B--2---:R-:W-:-:S02]  /*10c0*/  @!P1 IMAD R20, R14, R20, R15 ;  /* 0x000000140e149224 */ /* 0x004fc400078e020f */
[----:B------:R-:W-:Y:S02]  /*10d0*/  VIADD R14, R9, 0x100 ;  /* 0x00000100090e7836 */ /* 0x000fe40000000000 */
[----:B------:R-:W2:Y:S03]  /*10e0*/  @!P1 I2F.F64 R16, R20 ;  /* 0x0000001400109312 */ /* 0x000ea60000201c00 */
[----:B------:R-:W-:Y:S01]  /*10f0*/  ISETP.GE.AND P0, PT, R14, UR12, PT ;  /* 0x0000000c0e007c0c */ /* 0x000fe2000bf06270 */
[----:B------:R-:W-:-:S05]  /*1100*/  HFMA2 R14, -RZ, RZ, 0, 2.384185791015625e-07 ;  /* 0x00000004ff0e7431 */ /* 0x000fca00000001ff */
[----:B------:R-:W-:Y:S01]  /*1110*/  IMAD.WIDE R14, R23, R14, UR16 ;  /* 0x00000010170e7e25 */ /* 0x000fe2000f8e020e */
[----:B--2---:R-:W2:Y:S06]  /*1120*/  @!P1 F2I.F64.TRUNC R17, R16 ;  /* 0x0000001000119311 */ /* 0x004eac000030d100 */
[----:B-1----:R-:W1:Y:S01]  /*1130*/  @!P0 LDC R21, c[0x0][0x388] ;  /* 0x0000e200ff158b82 */ /* 0x002e620000000800 */
[----:B--2---:R2:W-:Y:S04]  /*1140*/  @!P1 STG.E desc[UR20][R14.64], R17 ;  /* 0x000000110e009986 */ /* 0x0045e8000c101914 */
[----:B------:R-:W1:Y:S04]  /*1150*/  @!P0 LDG.E R18, desc[UR20][R10.64+0x200] ;  /* 0x000200140a128981 */ /* 0x000e68000c1e1900 */
[----:B------:R-:W1:Y:S01]  /*1160*/  @!P0 LDG.E R19, desc[UR20][R12.64+0x200] ;  /* 0x000200140c138981 */ /* 0x000e62000c1e1900 */
[----:B------:R-:W-:-:S04]  /*1170*/  IADD3 R20, PT, PT, R9, 0x180, RZ ;  /* 0x0000018009147810 */ /* 0x000fc80007ffe0ff */
[----:B------:R-:W-:-:S13]  /*1180*/  ISETP.GE.AND P1, PT, R20, UR12, PT ;  /* 0x0000000c14007c0c */ /* 0x000fda000bf26270 */
[----:B------:R-:W3:Y:S01]  /*1190*/  @!P1 LDC R20, c[0x0][0x388] ;  /* 0x0000e200ff149b82 */ /* 0x000ee20000000800 */
[----:B-1----:R-:W-:-:S06]  /*11a0*/  @!P0 IMAD R18, R18, R21, R19 ;  /* 0x0000001512128224 */ /* 0x002fcc00078e0213 */
[----:B------:R-:W1:Y:S08]  /*11b0*/  @!P0 I2F.F64 R18, R18 ;  /* 0x0000001200128312 */ /* 0x000e700000201c00 */
[----:B-1----:R-:W1:Y:S02]  /*11c0*/  @!P0 F2I.F64.TRUNC R19, R18 ;  /* 0x0000001200138311 */ /* 0x002e64000030d100 */
[----:B-1----:R1:W-:Y:S04]  /*11d0*/  @!P0 STG.E desc[UR20][R14.64+0x200], R19 ;  /* 0x000200130e008986 */ /* 0x0023e8000c101914 */
[----:B------:R-:W3:Y:S04]  /*11e0*/  @!P1 LDG.E R16, desc[UR20][R10.64+0x400] ;  /* 0x000400140a109981 */ /* 0x000ee8000c1e1900 */
[----:B--2---:R-:W3:Y:S02]  /*11f0*/  @!P1 LDG.E R17, desc[UR20][R12.64+0x400] ;  /* 0x000400140c119981 */ /* 0x004ee4000c1e1900 */
[----:B---3--:R-:W-:Y:S01]  /*1200*/  @!P1 IMAD R16, R16, R20, R17 ;  /* 0x0000001410109224 */ /* 0x008fe200078e0211 */
[----:B------:R-:W-:-:S04]  /*1210*/  IADD3 R20, PT, PT, R9, 0x200, RZ ;  /* 0x0000020009147810 */ /* 0x000fc80007ffe0ff */
[----:B------:R-:W-:Y:S01]  /*1220*/  ISETP.GE.AND P0, PT, R20, UR12, PT ;  /* 0x0000000c14007c0c */ /* 0x000fe2000bf06270 */
[----:B------:R-:W2:-:S12]  /*1230*/  @!P1 I2F.F64 R16, R16 ;  /* 0x0000001000109312 */ /* 0x000e980000201c00 */
[----:B------:R-:W3:Y:S01]  /*1240*/  @!P0 LDC R20, c[0x0][0x388] ;  /* 0x0000e200ff148b82 */ /* 0x000ee20000000800 */
[----:B--2---:R-:W2:Y:S02]  /*1250*/  @!P1 F2I.F64.TRUNC R17, R16 ;  /* 0x0000001000119311 */ /* 0x004ea4000030d100 */
[----:B--2---:R2:W-:Y:S04]  /*1260*/  @!P1 STG.E desc[UR20][R14.64+0x400], R17 ;  /* 0x000400110e009986 */ /* 0x0045e8000c101914 */
[----:B------:R-:W3:Y:S04]  /*1270*/  @!P0 LDG.E R18, desc[UR20][R10.64+0x600] ;  /* 0x000600140a128981 */ /* 0x000ee8000c1e1900 */
[----:B-1----:R-:W3:Y:S02]  /*1280*/  @!P0 LDG.E R19, desc[UR20][R12.64+0x600] ;  /* 0x000600140c138981 */ /* 0x002ee4000c1e1900 */
[----:B---3--:R-:W-:-:S02]  /*1290*/  @!P0 IMAD R18, R18, R20, R19 ;  /* 0x0000001412128224 */ /* 0x008fc400078e0213 */
[----:B------:R-:W-:-:S04]  /*12a0*/  VIADD R20, R9, 0x280 ;  /* 0x0000028009147836 */ /* 0x000fc80000000000 */
[----:B------:R-:W1:Y:S01]  /*12b0*/  @!P0 I2F.F64 R18, R18 ;  /* 0x0000001200128312 */ /* 0x000e620000201c00 */
[----:B------:R-:W-:-:S13]  /*12c0*/  ISETP.GE.AND P1, PT, R20, UR12, PT ;  /* 0x0000000c14007c0c */ /* 0x000fda000bf26270 */
[----:B------:R-:W3:Y:S01]  /*12d0*/  @!P1 LDC R20, c[0x0][0x388] ;  /* 0x0000e200ff149b82 */ /* 0x000ee20000000800 */
        /* <DEDUP_REMOVED lines=12> */
[----:B-1----:R-:W3:Y:S01]  /*13a0*/  @!P0 LDG.E R19, desc[UR20][R12.64+0xa00] ;  /* 0x000a00140c138981 */ /* 0x002ee2000c1e1900 */
[----:B------:R-:W-:Y:S01]  /*13b0*/  IADD3 R9, PT, PT, R9, 0x380, RZ ;  /* 0x0000038009097810 */ /* 0x000fe20007ffe0ff */
[----:B------:R-:W-:Y:S01]  /*13c0*/  BSSY.RECONVERGENT B0, `(.L_x_28) ;  /* 0x000000f000007945 */ /* 0x000fe20003800200 */
[----:B------:R-:W-:-:S04]  /*13d0*/  IADD3 R6, PT, PT, R6, 0x8, RZ ;  /* 0x0000000806067810 */ /* 0x000fc80007ffe0ff */
[----:B------:R-:W-:Y:S01]  /*13e0*/  ISETP.NE.AND P1, PT, R6, R7, PT ;  /* 0x000000070600720c */ /* 0x000fe20003f25270 */
[----:B---3--:R-:W-:-:S06]  /*13f0*/  @!P0 IMAD R18, R18, R20, R19 ;  /* 0x0000001412128224 */ /* 0x008fcc00078e0213 */
[----:B------:R-:W1:Y:S08]  /*1400*/  @!P0 I2F.F64 R18, R18 ;  /* 0x0000001200128312 */ /* 0x000e700000201c00 */
[----:B-1----:R-:W1:Y:S02]  /*1410*/  @!P0 F2I.F64.TRUNC R19, R18 ;  /* 0x0000001200138311 */ /* 0x002e64000030d100 */
[----:B-1----:R2:W-:Y:S01]  /*1420*/  @!P0 STG.E desc[UR20][R14.64+0xa00], R19 ;  /* 0x000a00130e008986 */ /* 0x0025e2000c101914 */
[----:B------:R-:W-:-:S13]  /*1430*/  ISETP.GE.AND P0, PT, R9, UR12, PT ;  /* 0x0000000c09007c0c */ /* 0x000fda000bf06270 */
[----:B--2---:R-:W-:Y:S05]  /*1440*/  @P0 BRA `(.L_x_29) ;  /* 0x0000000000180947 */ /* 0x004fea0003800000 */
[----:B------:R-:W0:Y:S04]  /*1450*/  LDG.E R10, desc[UR20][R10.64+0xc00] ;  /* 0x000c00140a0a7981 */ /* 0x000e28000c1e1900 */
[----:B------:R-:W0:Y:S02]  /*1460*/  LDG.E R13, desc[UR20][R12.64+0xc00] ;  /* 0x000c00140c0d7981 */ /* 0x000e24000c1e1900 */
[----:B0-----:R-:W-:-:S06]  /*1470*/  IMAD R16, R10, UR4, R13 ;  /* 0x000000040a107c24 */ /* 0x001fcc000f8e020d */
[----:B------:R-:W0:Y:S08]  /*1480*/  I2F.F64 R16, R16 ;  /* 0x0000001000107312 */ /* 0x000e300000201c00 */
[----:B0-----:R-:W0:Y:S02]  /*1490*/  F2I.F64.TRUNC R17, R16 ;  /* 0x0000001000117311 */ /* 0x001e24000030d100 */
[----:B0-----:R1:W-:Y:S02]  /*14a0*/  STG.E desc[UR20][R14.64+0xc00], R17 ;  /* 0x000c00110e007986 */ /* 0x0013e4000c101914 */
.L_x_29:
[----:B0-----:R-:W-:Y:S05]  /*14b0*/  BSYNC.RECONVERGENT B0 ;  /* 0x0000000000007941 */ /* 0x001fea0003800200 */
.L_x_28:
[----:B------:R-:W-:Y:S05]  /*14c0*/  @P1 BRA `(.L_x_30) ;  /* 0xfffffff800ac1947 */ /* 0x000fea000383ffff */
.L_x_27:
[----:B------:R-:W-:-:S13]  /*14d0*/  ISETP.NE.AND P0, PT, R8, RZ, PT ;  /* 0x000000ff0800720c */ /* 0x000fda0003f05270 */
[----:B------:R-:W-:Y:S05]  /*14e0*/  @!P0 EXIT ;  /* 0x000000000000894d */ /* 0x000fea0003800000 */
[----:B------:R-:W0:Y:S01]  /*14f0*/  LDC R6, c[0x0][0x384] ;  /* 0x0000e100ff067b82 */ /* 0x000e220000000800 */
[----:B------:R-:W-:Y:S02]  /*1500*/  ISETP.GE.U32.AND P1, PT, R8, 0x4, PT ;  /* 0x000000040800780c */ /* 0x000fe40003f26070 */
[----:B0-----:R-:W-:-:S04]  /*1510*/  LOP3.LUT R22, R6, 0x3, RZ, 0xc0, !PT ;  /* 0x0000000306167812 */ /* 0x001fc800078ec0ff */
[----:B------:R-:W-:-:S07]  /*1520*/  ISETP.NE.AND P0, PT, R22, RZ, PT ;  /* 0x000000ff1600720c */ /* 0x000fce0003f05270 */
[----:B------:R-:W-:Y:S06]  /*1530*/  @!P1 BRA `(.L_x_31) ;  /* 0x0000000000d49947 */ /* 0x000fec0003800000 */
[----:B------:R-:W-:-:S05]  /*1540*/  IMAD R9, R7, 0x80, R0 ;  /* 0x0000008007097824 */ /* 0x000fca00078e0200 */
[----:B------:R-:W-:-:S13]  /*1550*/  ISETP.GE.AND P1, PT, R9, UR12, PT ;  /* 0x0000000c09007c0c */ /* 0x000fda000bf26270 */
[C---:B------:R-:W-:Y:S01]  /*1560*/  @!P1 IMAD.WIDE R10, R9.reuse, 0x4, R2 ;  /* 0x00000004090a9825 */ /* 0x040fe200078e0202 */
[----:B-1----:R-:W0:Y:S03]  /*1570*/  @!P1 LDC R14, c[0x0][0x388] ;  /* 0x0000e200ff0e9b82 */ /* 0x002e260000000800 */
[C---:B------:R-:W-:Y:S02]  /*1580*/  @!P1 IMAD.WIDE R12, R9.reuse, 0x4, R4 ;  /* 0x00000004090c9825 */ /* 0x040fe400078e0204 */
[----:B------:R-:W0:Y:S04]  /*1590*/  @!P1 LDG.E R10, desc[UR20][R10.64] ;  /* 0x000000140a0a9981 */ /* 0x000e28000c1e1900 */
[----:B------:R1:W0:Y:S01]  /*15a0*/  @!P1 LDG.E R13, desc[UR20][R12.64] ;  /* 0x000000140c0d9981 */ /* 0x000222000c1e1900 */
[----:B------:R-:W-:-:S02]  /*15b0*/  IADD3 R25, PT, PT, R9, 0x80, RZ ;  /* 0x0000008009197810 */ /* 0x000fc40007ffe0ff */
[----:B------:R-:W-:Y:S02]  /*15c0*/  MOV R16, 0x4 ;  /* 0x0000000400107802 */ /* 0x000fe40000000f00 */
[----:B------:R-:W-:-:S03]  /*15d0*/  ISETP.GE.AND P2, PT, R25, UR12, PT ;  /* 0x0000000c19007c0c */ /* 0x000fc6000bf46270 */
[----:B------:R-:W-:-:S10]  /*15e0*/  @!P1 IMAD.WIDE R16, R9, R16, UR16 ;  /* 0x0000001009109e25 */ /* 0x000fd4000f8e0210 */
[C---:B------:R-:W-:Y:S01]  /*15f0*/  @!P2 IMAD.WIDE R18, R25.reuse, 0x4, R2 ;  /* 0x000000041912a825 */ /* 0x040fe200078e0202 */
[----:B-1----:R-:W1:Y:S03]  /*1600*/  @!P2 LDC R12, c[0x0][0x388] ;  /* 0x0000e200ff0cab82 */ /* 0x002e660000000800 */
[----:B------:R-:W-:-:S04]  /*1610*/  @!P2 IMAD.WIDE R20, R25, 0x4, R4 ;  /* 0x000000041914a825 */ /* 0x000fc800078e0204 */
[----:B0-----:R-:W-:-:S06]  /*1620*/  @!P1 IMAD R14, R10, R14, R13 ;  /* 0x0000000e0a0e9224 */ /* 0x001fcc00078e020d */
[----:B------:R-:W0:Y:S08]  /*1630*/  @!P1 I2F.F64 R14, R14 ;  /* 0x0000000e000e9312 */ /* 0x000e300000201c00 */
[----:B0-----:R-:W0:Y:S02]  /*1640*/  @!P1 F2I.F64.TRUNC R23, R14 ;  /* 0x0000000e00179311 */ /* 0x001e24000030d100 */
[----:B0-----:R0:W-:Y:S04]  /*1650*/  @!P1 STG.E desc[UR20][R16.64], R23 ;  /* 0x0000001710009986 */ /* 0x0011e8000c101914 */
[----:B------:R-:W1:Y:S04]  /*1660*/  @!P2 LDG.E R18, desc[UR20][R18.64] ;  /* 0x000000141212a981 */ /* 0x000e68000c1e1900 */
[----:B------:R2:W1:Y:S01]  /*1670*/  @!P2 LDG.E R21, desc[UR20][R20.64] ;  /* 0x000000141415a981 */ /* 0x000462000c1e1900 */
[----:B------:R-:W-:Y:S01]  /*1680*/  IADD3 R11, PT, PT, R9, 0x100, RZ ;  /* 0x00000100090b7810 */ /* 0x000fe20007ffe0ff */
[----:B------:R-:W-:-:S03]  /*1690*/  IMAD.MOV.U32 R14, RZ, RZ, 0x4 ;  /* 0x00000004ff0e7424 */ /* 0x000fc600078e00ff */
[----:B------:R-:W-:Y:S01]  /*16a0*/  ISETP.GE.AND P1, PT, R11, UR12, PT ;  /* 0x0000000c0b007c0c */ /* 0x000fe2000bf26270 */
[----:B------:R-:W-:-:S12]  /*16b0*/  @!P2 IMAD.WIDE R14, R25, R14, UR16 ;  /* 0x00000010190eae25 */ /* 0x000fd8000f8e020e */
[C---:B0-----:R-:W-:Y:S01]  /*16c0*/  @!P1 IMAD.WIDE R16, R11.reuse, 0x4, R2 ;  /* 0x000000040b109825 */ /* 0x041fe200078e0202 */
[----:B--2---:R-:W0:Y:S03]  /*16d0*/  @!P1 LDC R20, c[0x0][0x388] ;  /* 0x0000e200ff149b82 */ /* 0x004e260000000800 */
[----:B-1----:R-:W-:Y:S02]  /*16e0*/  @!P2 IMAD R12, R18, R12, R21 ;  /* 0x0000000c120ca224 */ /* 0x002fe400078e0215 */
[----:B------:R-:W-:-:S04]  /*16f0*/  @!P1 IMAD.WIDE R18, R11, 0x4, R4 ;  /* 0x000000040b129825 */ /* 0x000fc800078e0204 */
[----:B------:R-:W1:Y:S08]  /*1700*/  @!P2 I2F.F64 R12, R12 ;  /* 0x0000000c000ca312 */ /* 0x000e700000201c00 */
[----:B-1----:R-:W1:Y:S02]  /*1710*/  @!P2 F2I.F64.TRUNC R13, R12 ;  /* 0x0000000c000da311 */ /* 0x002e64000030d100 */
[----:B-1----:R1:W-:Y:S04]  /*1720*/  @!P2 STG.E desc[UR20][R14.64], R13 ;  /* 0x0000000d0e00a986 */ /* 0x0023e8000c101914 */
[----:B------:R-:W0:Y:S04]  /*1730*/  @!P1 LDG.E R16, desc[UR20][R16.64] ;  /* 0x0000001410109981 */ /* 0x000e28000c1e1900 */
[----:B------:R-:W0:Y:S01]  /*1740*/  @!P1 LDG.E R19, desc[UR20][R18.64] ;  /* 0x0000001412139981 */ /* 0x000e22000c1e1900 */
[----:B------:R-:W-:Y:S01]  /*1750*/  IADD3 R23, PT, PT, R9, 0x180, RZ ;  /* 0x0000018009177810 */ /* 0x000fe20007ffe0ff */
[----:B------:R-:W-:-:S03]  /*1760*/  HFMA2 R8, -RZ, RZ, 0, 2.384185791015625e-07 ;  /* 0x00000004ff087431 */ /* 0x000fc600000001ff */
[----:B------:R-:W-:Y:S02]  /*1770*/  ISETP.GE.AND P2, PT, R23, UR12, PT ;  /* 0x0000000c17007c0c */ /* 0x000fe4000bf46270 */
[----:B------:R-:W-:-:S11]  /*1780*/  @!P1 IMAD.WIDE R8, R11, R8, UR16 ;  /* 0x000000100b089e25 */ /* 0x000fd6000f8e0208 */
        /* <DEDUP_REMOVED lines=8> */
[----:B------:R-:W1:Y:S01]  /*1810*/  @!P2 LDG.E R13, desc[UR20][R12.64] ;  /* 0x000000140c0da981 */ /* 0x000e62000c1e1900 */
[----:B------:R-:W-:Y:S01]  /*1820*/  MOV R16, 0x4 ;  /* 0x0000000400107802 */ /* 0x000fe20000000f00 */
[----:B------:R-:W-:-:S04]  /*1830*/  VIADD R7, R7, 0x4 ;  /* 0x0000000407077836 */ /* 0x000fc80000000000 */
[----:B------:R-:W-:-:S04]  /*1840*/  @!P2 IMAD.WIDE R16, R23, R16, UR16 ;  /* 0x000000101710ae25 */ /* 0x000fc8000f8e0210 */
[----:B-1----:R-:W-:-:S06]  /*1850*/  @!P2 IMAD R14, R10, R14, R13 ;  /* 0x0000000e0a0ea224 */ /* 0x002fcc00078e020d */
[----:B------:R-:W1:Y:S08]  /*1860*/  @!P2 I2F.F64 R14, R14 ;  /* 0x0000000e000ea312 */ /* 0x000e700000201c00 */
[----:B-1----:R-:W1:Y:S02]  /*1870*/  @!P2 F2I.F64.TRUNC R15, R14 ;  /* 0x0000000e000fa311 */ /* 0x002e64000030d100 */
[----:B-1----:R0:W-:Y:S02]  /*1880*/  @!P2 STG.E desc[UR20][R16.64], R15 ;  /* 0x0000000f1000a986 */ /* 0x0021e4000c101914 */
.L_x_31:
[----:B------:R-:W-:Y:S05]  /*1890*/  @!P0 EXIT ;  /* 0x000000000000894d */ /* 0x000fea0003800000 */
[----:B------:R-:W-:Y:S02]  /*18a0*/  ISETP.NE.AND P0, PT, R22, 0x1, PT ;  /* 0x000000011600780c */ /* 0x000fe40003f05270 */
[----:B------:R-:W-:-:S04]  /*18b0*/  LOP3.LUT R6, R6, 0x1, RZ, 0xc0, !PT ;  /* 0x0000000106067812 */ /* 0x000fc800078ec0ff */
[----:B------:R-:W-:-:S07]  /*18c0*/  ISETP.NE.U32.AND P2, PT, R6, 0x1, PT ;  /* 0x000000010600780c */ /* 0x000fce0003f45070 */
[----:B------:R-:W-:Y:S06]  /*18d0*/  @!P0 BRA `(.L_x_32) ;  /* 0x00000000006c8947 */ /* 0x000fec0003800000 */
[----:B01----:R-:W-:-:S04]  /*18e0*/  LEA R15, R7, R0, 0x7 ;  /* 0x00000000070f7211 */ /* 0x003fc800078e38ff */
[----:B------:R-:W-:-:S13]  /*18f0*/  ISETP.GE.AND P0, PT, R15, UR12, PT ;  /* 0x0000000c0f007c0c */ /* 0x000fda000bf06270 */
[C---:B------:R-:W-:Y:S01]  /*1900*/  @!P0 IMAD.WIDE R8, R15.reuse, 0x4, R2 ;  /* 0x000000040f088825 */ /* 0x040fe200078e0202 */
[----:B------:R-:W0:Y:S03]  /*1910*/  @!P0 LDC R12, c[0x0][0x388] ;  /* 0x0000e200ff0c8b82 */ /* 0x000e260000000800 */
[C---:B------:R-:W-:Y:S02]  /*1920*/  @!P0 IMAD.WIDE R10, R15.reuse, 0x4, R4 ;  /* 0x000000040f0a8825 */ /* 0x040fe400078e0204 */
[----:B------:R-:W0:Y:S04]  /*1930*/  @!P0 LDG.E R8, desc[UR20][R8.64] ;  /* 0x0000001408088981 */ /* 0x000e28000c1e1900 */
[----:B------:R1:W0:Y:S01]  /*1940*/  @!P0 LDG.E R11, desc[UR20][R10.64] ;  /* 0x000000140a0b8981 */ /* 0x000222000c1e1900 */
[----:B------:R-:W-:Y:S01]  /*1950*/  IADD3 R21, PT, PT, R15, 0x80, RZ ;  /* 0x000000800f157810 */ /* 0x000fe20007ffe0ff */
[----:B------:R-:W-:-:S03]  /*1960*/  HFMA2 R14, -RZ, RZ, 0, 2.384185791015625e-07 ;  /* 0x00000004ff0e7431 */ /* 0x000fc600000001ff */
[----:B------:R-:W-:Y:S02]  /*1970*/  ISETP.GE.AND P1, PT, R21, UR12, PT ;  /* 0x0000000c15007c0c */ /* 0x000fe4000bf26270 */
[----:B------:R-:W-:-:S11]  /*1980*/  @!P0 IMAD.WIDE R14, R15, R14, UR16 ;  /* 0x000000100f0e8e25 */ /* 0x000fd6000f8e020e */
[C---:B------:R-:W-:Y:S01]  /*1990*/  @!P1 IMAD.WIDE R16, R21.reuse, 0x4, R2 ;  /* 0x0000000415109825 */ /* 0x040fe200078e0202 */
[----:B-1----:R-:W1:Y:S03]  /*19a0*/  @!P1 LDC R10, c[0x0][0x388] ;  /* 0x0000e200ff0a9b82 */ /* 0x002e660000000800 */
[----:B0-----:R-:W-:Y:S02]  /*19b0*/  @!P0 IMAD R12, R8, R12, R11 ;  /* 0x0000000c080c8224 */ /* 0x001fe400078e020b */
[----:B------:R-:W-:-:S04]  /*19c0*/  @!P1 IMAD.WIDE R8, R21, 0x4, R4 ;  /* 0x0000000415089825 */ /* 0x000fc800078e0204 */
[----:B------:R-:W0:Y:S08]  /*19d0*/  @!P0 I2F.F64 R12, R12 ;  /* 0x0000000c000c8312 */ /* 0x000e300000201c00 */
[----:B0-----:R-:W0:Y:S02]  /*19e0*/  @!P0 F2I.F64.TRUNC R19, R12 ;  /* 0x0000000c00138311 */ /* 0x001e24000030d100 */
[----:B0-----:R2:W-:Y:S04]  /*19f0*/  @!P0 STG.E desc[UR20][R14.64], R19 ;  /* 0x000000130e008986 */ /* 0x0015e8000c101914 */
[----:B------:R-:W1:Y:S04]  /*1a00*/  @!P1 LDG.E R16, desc[UR20][R16.64] ;  /* 0x0000001410109981 */ /* 0x000e68000c1e1900 */
[----:B------:R-:W1:Y:S01]  /*1a10*/  @!P1 LDG.E R9, desc[UR20][R8.64] ;  /* 0x0000001408099981 */ /* 0x000e62000c1e1900 */
[----:B------:R-:W-:Y:S01]  /*1a20*/  IMAD.MOV.U32 R12, RZ, RZ, 0x4 ;  /* 0x00000004ff0c7424 */ /* 0x000fe200078e00ff */
[----:B------:R-:W-:-:S03]  /*1a30*/  IADD3 R7, PT, PT, R7, 0x2, RZ ;  /* 0x0000000207077810 */ /* 0x000fc60007ffe0ff */
[----:B------:R-:W-:-:S04]  /*1a40*/  @!P1 IMAD.WIDE R12, R21, R12, UR16 ;  /* 0x00000010150c9e25 */ /* 0x000fc8000f8e020c */
[----:B-1----:R-:W-:-:S06]  /*1a50*/  @!P1 IMAD R10, R16, R10, R9 ;  /* 0x0000000a100a9224 */ /* 0x002fcc00078e0209 */
[----:B------:R-:W0:Y:S08]  /*1a60*/  @!P1 I2F.F64 R10, R10 ;  /* 0x0000000a000a9312 */ /* 0x000e300000201c00 */
[----:B0-----:R-:W0:Y:S02]  /*1a70*/  @!P1 F2I.F64.TRUNC R11, R10 ;  /* 0x0000000a000b9311 */ /* 0x001e24000030d100 */
[----:B0-----:R2:W-:Y:S02]  /*1a80*/  @!P1 STG.E desc[UR20][R12.64], R11 ;  /* 0x0000000b0c009986 */ /* 0x0015e4000c101914 */
.L_x_32:
[----:B------:R-:W-:Y:S05]  /*1a90*/  @P2 EXIT ;  /* 0x000000000000294d */ /* 0x000fea0003800000 */
[----:B0-----:R-:W-:-:S04]  /*1aa0*/  LEA R9, R7, R0, 0x7 ;  /* 0x0000000007097211 */ /* 0x001fc800078e38ff */
[----:B------:R-:W-:-:S13]  /*1ab0*/  ISETP.GE.AND P0, PT, R9, UR12, PT ;  /* 0x0000000c09007c0c */ /* 0x000fda000bf06270 */
[----:B------:R-:W-:Y:S05]  /*1ac0*/  @P0 EXIT ;  /* 0x000000000000094d */ /* 0x000fea0003800000 */
[C---:B------:R-:W-:Y:S01]  /*1ad0*/  IMAD.WIDE R2, R9.reuse, 0x4, R2 ;  /* 0x0000000409027825 */ /* 0x040fe200078e0202 */
[----:B------:R-:W0:Y:S03]  /*1ae0*/  LDCU UR4, c[0x0][0x388] ;  /* 0x00007100ff0477ac */ /* 0x000e260008000800 */
[----:B------:R-:W-:Y:S02]  /*1af0*/  IMAD.WIDE R4, R9, 0x4, R4 ;  /* 0x0000000409047825 */ /* 0x000fe400078e0204 */
[----:B------:R-:W0:Y:S04]  /*1b00*/  LDG.E R2, desc[UR20][R2.64] ;  /* 0x0000001402027981 */ /* 0x000e28000c1e1900 */
[----:B------:R-:W0:Y:S01]  /*1b10*/  LDG.E R5, desc[UR20][R4.64] ;  /* 0x0000001404057981 */ /* 0x000e22000c1e1900 */
[----:B------:R-:W-:-:S05]  /*1b20*/  MOV R8, 0x4 ;  /* 0x0000000400087802 */ /* 0x000fca0000000f00 */
[----:B------:R-:W-:-:S04]  /*1b30*/  IMAD.WIDE R8, R9, R8, UR16 ;  /* 0x0000001009087e25 */ /* 0x000fc8000f8e0208 */
[----:B0-----:R-:W-:-:S06]  /*1b40*/  IMAD R6, R2, UR4, R5 ;  /* 0x0000000402067c24 */ /* 0x001fcc000f8e0205 */
[----:B------:R-:W0:Y:S08]  /*1b50*/  I2F.F64 R6, R6 ;  /* 0x0000000600067312 */ /* 0x000e300000201c00 */
[----:B0-----:R-:W0:Y:S02]  /*1b60*/  F2I.F64.TRUNC R7, R6 ;  /* 0x0000000600077311 */ /* 0x001e24000030d100 */
[----:B0-----:R-:W-:Y:S01]  /*1b70*/  STG.E desc[UR20][R8.64], R7 ;  /* 0x0000000708007986 */ /* 0x001fe2000c101914 */
[----:B------:R-:W-:Y:S05]  /*1b80*/  EXIT ;  /* 0x000000000000794d */ /* 0x000fea0003800000 */
.L_x_33:
        /* <DEDUP_REMOVED lines=15> */
.L_x_36:


//--------------------- .text._ZN3cub18CUB_300001_SM_10006detail11EmptyKernelIvEEvv --------------------------
	.section	.text._ZN3cub18CUB_300001_SM_10006detail11EmptyKernelIvEEvv,"ax",@progbits
	.align	128
        .global         _ZN3cub18CUB_300001_SM_10006detail11EmptyKernelIvEEvv
        .type           _ZN3cub18CUB_300001_SM_10006detail11EmptyKernelIvEEvv,@function
        .size           _ZN3cub18CUB_300001_SM_10006detail11EmptyKernelIvEEvv,(.L_x_37 - _ZN3cub18CUB_300001_SM_10006detail11EmptyKernelIvEEvv)
        .other          _ZN3cub18CUB_300001_SM_10006detail11EmptyKernelIvEEvv,@"STO_CUDA_ENTRY STV_DEFAULT"
_ZN3cub18CUB_300001_SM_10006detail11EmptyKernelIvEEvv:
.text._ZN3cub18CUB_300001_SM_10006detail11EmptyKernelIvEEvv:
[----:B------:R-:W-:Y:S01]  /*0000*/  LDC R1, c[0x0][0x37c] ;  /* 0x0000df00ff017b82 */ /* 0x000fe20000000800 */
[----:B------:R-:W-:Y:S05]  /*0010*/  EXIT ;  /* 0x000000000000794d */ /* 0x000fea0003800000 */
.L_x_34:
        /* <DEDUP_REMOVED lines=14> */
.L_x_37:


//--------------------- .nv.shared.reserved.0     --------------------------
	.section	.nv.shared.reserved.0,"aw",@nobits
	.weak		__nv_reservedSMEM_offset_0_alias
	.size		__nv_reservedSMEM_offset_0_alias, 0, 64
	.other		__nv_reservedSMEM_offset_0_alias,@"STO_CUDA_RESERVED_SHARED STV_DEFAULT"
__nv_reservedSMEM_offset_0_alias:
	.zero		0
	.zero		64


//--------------------- .nv.global                --------------------------
	.section	.nv.global,"aw",@nobits
.nv.global:
	.type		_ZN30_INTERNAL_32a9bba8_4_k_cu_main6thrust24THRUST_300001_SM_1000_NS3seqE,@object
	.size		_ZN30_INTERNAL_32a9bba8_4_k_cu_main6thrust24THRUST_300001_SM_1000_NS3seqE,(_ZN30_INTERNAL_32a9bba8_4_k_cu_main4cuda3std3__48in_placeE - _ZN30_INTERNAL_32a9bba8_4_k_cu_main6thrust24THRUST_300001_SM_1000_NS3seqE)
_ZN30_INTERNAL_32a9bba8_4_k_cu_main6thrust24THRUST_300001_SM_1000_NS3seqE:
	.zero		1
	.type		_ZN30_INTERNAL_32a9bba8_4_k_cu_main4cuda3std3__48in_placeE,@object
	.size		_ZN30_INTERNAL_32a9bba8_4_k_cu_main4cuda3std3__48in_placeE,(_ZN30_INTERNAL_32a9bba8_4_k_cu_main4cuda3std6ranges3__45__cpo4sizeE - _ZN30_INTERNAL_32a9bba8_4_k_cu_main4cuda3std3__48in_placeE)
_ZN30_INTERNAL_32a9bba8_4_k_cu_main4cuda3std3__48in_placeE:
	.zero		1
	.type		_ZN30_INTERNAL_32a9bba8_4_k_cu_main4cuda3std6ranges3__45__cpo4sizeE,@object
	.size		_ZN30_INTERNAL_32a9bba8_4_k_cu_main4cuda3std6ranges3__45__cpo4sizeE,(_ZN30_INTERNAL_32a9bba8_4_k_cu_main6thrust24THRUST_300001_SM_1000_NS12placeholders2_3E - _ZN30_INTERNAL_32a9bba8_4_k_cu_main4cuda3std6ranges3__45__cpo4sizeE)
_ZN30_INTERNAL_32a9bba8_4_k_cu_main4cuda3std6ranges3__45__cpo4sizeE:
	.zero		1
	.type		_ZN30_INTERNAL_32a9bba8_4_k_cu_main6thrust24THRUST_300001_SM_1000_NS12placeholders2_3E,@object
	.size		_ZN30_INTERNAL_32a9bba8_4_k_cu_main6thrust24THRUST_300001_SM_1000_NS12placeholders2_3E,(_ZN30_INTERNAL_32a9bba8_4_k_cu_main4cuda3std3__45__cpo6cbeginE - _ZN30_INTERNAL_32a9bba8_4_k_cu_main6thrust24THRUST_300001_SM_1000_NS12placeholders2_3E)
_ZN30_INTERNAL_32a9bba8_4_k_cu_main6thrust24THRUST_300001_SM_1000_NS12placeholders2_3E:
	.zero		1
	.type		_ZN30_INTERNAL_32a9bba8_4_k_cu_main4cuda3std3__45__cpo6cbeginE,@object
	.size		_ZN30_INTERNAL_32a9bba8_4_k_cu_main4cuda3std3__45__cpo6cbeginE,(_ZN30_INTERNAL_32a9bba8_4_k_cu_main4cuda3std6ranges3__45__cpo6cbeginE - _ZN30_INTERNAL_32a9bba8_4_k_cu_main4cuda3std3__45__cpo6cbeginE)
_ZN30_INTERNAL_32a9bba8_4_k_cu_main4cuda3std3__45__cpo6cbeginE:
	.zero		1
	.type		_ZN30_INTERNAL_32a9bba8_4_k_cu_main4cuda3std6ranges3__45__cpo6cbeginE,@object
	.size		_ZN30_INTERNAL_32a9bba8_4_k_cu_main4cuda3std6ranges3__45__cpo6cbeginE,(_ZN30_INTERNAL_32a9bba8_4_k_cu_main6thrust24THRUST_300001_SM_1000_NS12placeholders2_7E - _ZN30_INTERNAL_32a9bba8_4_k_cu_main4cuda3std6ranges3__45__cpo6cbeginE)
_ZN30_INTERNAL_32a9bba8_4_k_cu_main4cuda3std6ranges3__45__cpo6cbeginE:
	.zero		1
	.type		_ZN30_INTERNAL_32a9bba8_4_k_cu_main6thrust24THRUST_300001_SM_1000_NS12placeholders2_7E,@object
	.size		_ZN30_INTERNAL_32a9bba8_4_k_cu_main6thrust24THRUST_300001_SM_1000_NS12placeholders2_7E,(_ZN30_INTERNAL_32a9bba8_4_k_cu_main4cuda3std3__45__cpo7crbeginE - _ZN30_INTERNAL_32a9bba8_4_k_cu_main6thrust24THRUST_300001_SM_1000_NS12placeholders2_7E)
_ZN30_INTERNAL_32a9bba8_4_k_cu_main6thrust24THRUST_300001_SM_1000_NS12placeholders2_7E:
	.zero		1
	.type		_ZN30_INTERNAL_32a9bba8_4_k_cu_main4cuda3std3__45__cpo7crbeginE,@object
	.size		_ZN30_INTERNAL_32a9bba8_4_k_cu_main4cuda3std3__45__cpo7crbeginE,(_ZN30_INTERNAL_32a9bba8_4_k_cu_main4cuda3std6ranges3__45__cpo4nextE - _ZN30_INTERNAL_32a9bba8_4_k_cu_main4cuda3std3__45__cpo7crbeginE)
_ZN30_INTERNAL_32a9bba8_4_k_cu_main4cuda3std3__45__cpo7crbeginE:
	.zero		1
	.type		_ZN30_INTERNAL_32a9bba8_4_k_cu_main4cuda3std6ranges3__45__cpo4nextE,@object
	.size		_ZN30_INTERNAL_32a9bba8_4_k_cu_main4cuda3std6ranges3__45__cpo4nextE,(_ZN30_INTERNAL_32a9bba8_4_k_cu_main4cuda3std6ranges3__45__cpo4swapE - _ZN30_INTERNAL_32a9bba8_4_k_cu_main4cuda3std6ranges3__45__cpo4nextE)
_ZN30_INTERNAL_32a9bba8_4_k_cu_main4cuda3std6ranges3__45__cpo4nextE:
	.zero		1
	.type		_ZN30_INTERNAL_32a9bba8_4_k_cu_main4cuda3std6ranges3__45__cpo4swapE,@object
	.size		_ZN30_INTERNAL_32a9bba8_4_k_cu_main4cuda3std6ranges3__45__cpo4swapE,(_ZN30_INTERNAL_32a9bba8_4_k_cu_main6thrust24THRUST_300001_SM_1000_NS8cuda_cub10par_nosyncE - _ZN30_INTERNAL_32a9bba8_4_k_cu_main4cuda3std6ranges3__45__cpo4swapE)
_ZN30_INTERNAL_32a9bba8_4_k_cu_main4cuda3std6ranges3__45__cpo4swapE:
	.zero		1
	.type		_ZN30_INTERNAL_32a9bba8_4_k_cu_main6thrust24THRUST_300001_SM_1000_NS8cuda_cub10par_nosyncE,@object
	.size		_ZN30_INTERNAL_32a9bba8_4_k_cu_main6thrust24THRUST_300001_SM_1000_NS8cuda_cub10par_nosyncE,(_ZN30_INTERNAL_32a9bba8_4_k_cu_main6thrust24THRUST_300001_SM_1000_NS12placeholders2_9E - _ZN30_INTERNAL_32a9bba8_4_k_cu_main6thrust24THRUST_300001_SM_1000_NS8cuda_cub10par_nosyncE)
_ZN30_INTERNAL_32a9bba8_4_k_cu_main6thrust24THRUST_300001_SM_1000_NS8cuda_cub10par_nosyncE:
	.zero		1
	.type		_ZN30_INTERNAL_32a9bba8_4_k_cu_main6thrust24THRUST_300001_SM_1000_NS12placeholders2_9E,@object
	.size		_ZN30_INTERNAL_32a9bba8_4_k_cu_main6thrust24THRUST_300001_SM_1000_NS12placeholders2_9E,(_ZN30_INTERNAL_32a9bba8_4_k_cu_main4cuda3std3__432_GLOBAL__N__32a9bba8_4_k_cu_main6ignoreE - _ZN30_INTERNAL_32a9bba8_4_k_cu_main6thrust24THRUST_300001_SM_1000_NS12placeholders2_9E)
_ZN30_INTERNAL_32a9bba8_4_k_cu_main6thrust24THRUST_300001_SM_1000_NS12placeholders2_9E:
	.zero		1
	.type		_ZN30_INTERNAL_32a9bba8_4_k_cu_main4cuda3std3__432_GLOBAL__N__32a9bba8_4_k_cu_main6ignoreE,@object
	.size		_ZN30_INTERNAL_32a9bba8_4_k_cu_main4cuda3std3__432_GLOBAL__N__32a9bba8_4_k_cu_main6ignoreE,(_ZN30_INTERNAL_32a9bba8_4_k_cu_main4cuda3std6ranges3__45__cpo4dataE - _ZN30_INTERNAL_32a9bba8_4_k_cu_main4cuda3std3__432_GLOBAL__N__32a9bba8_4_k_cu_main6ignoreE)
_ZN30_INTERNAL_32a9bba8_4_k_cu_main4cuda3std3__432_GLOBAL__N__32a9bba8_4_k_cu_main6ignoreE:
	.zero		1
	.type		_ZN30_INTERNAL_32a9bba8_4_k_cu_main4cuda3std6ranges3__45__cpo4dataE,@object
	.size		_ZN30_INTERNAL_32a9bba8_4_k_cu_main4cuda3std6ranges3__45__cpo4dataE,(_ZN30_INTERNAL_32a9bba8_4_k_cu_main6thrust24THRUST_300001_SM_1000_NS12placeholders2_1E - _ZN30_INTERNAL_32a9bba8_4_k_cu_main4cuda3std6ranges3__45__cpo4dataE)
_ZN30_INTERNAL_32a9bba8_4_k_cu_main4cuda3std6ranges3__45__cpo4dataE:
	.zero		1
	.type		_ZN30_INTERNAL_32a9bba8_4_k_cu_main6thrust24THRUST_300001_SM_1000_NS12placeholders2_1E,@object
	.size		_ZN30_INTERNAL_32a9bba8_4_k_cu_main6thrust24THRUST_300001_SM_1000_NS12placeholders2_1E,(_ZN30_INTERNAL_32a9bba8_4_k_cu_main4cuda3std3__45__cpo5beginE - _ZN30_INTERNAL_32a9bba8_4_k_cu_main6thrust24THRUST_300001_SM_1000_NS12placeholders2_1E)
_ZN30_INTERNAL_32a9bba8_4_k_cu_main6thrust24THRUST_300001_SM_1000_NS12placeholders2_1E:
	.zero		1
	.type		_ZN30_INTERNAL_32a9bba8_4_k_cu_main4cuda3std3__45__cpo5beginE,@object
	.size		_ZN30_INTERNAL_32a9bba8_4_k_cu_main4cuda3std3__45__cpo5beginE,(_ZN30_INTERNAL_32a9bba8_4_k_cu_main4cuda3std6ranges3__45__cpo5beginE - _ZN30_INTERNAL_32a9bba8_4_k_cu_main4cuda3std3__45__cpo5beginE)
_ZN30_INTERNAL_32a9bba8_4_k_cu_main4cuda3std3__45__cpo5beginE:
	.zero		1
	.type		_ZN30_INTERNAL_32a9bba8_4_k_cu_main4cuda3std6ranges3__45__cpo5beginE,@object
	.size		_ZN30_INTERNAL_32a9bba8_4_k_cu_main4cuda3std6ranges3__45__cpo5beginE,(_ZN30_INTERNAL_32a9bba8_4_k_cu_main6thrust24THRUST_300001_SM_1000_NS12placeholders2_5E - _ZN30_INTERNAL_32a9bba8_4_k_cu_main4cuda3std6ranges3__45__cpo5beginE)
_ZN30_INTERNAL_32a9bba8_4_k_cu_main4cuda3std6ranges3__45__cpo5beginE:
	.zero		1
	.type		_ZN30_INTERNAL_32a9bba8_4_k_cu_main6thrust24THRUST_300001_SM_1000_NS12placeholders2_5E,@object
	.size		_ZN30_INTERNAL_32a9bba8_4_k_cu_main6thrust24THRUST_300001_SM_1000_NS12placeholders2_5E,(_ZN30_INTERNAL_32a9bba8_4_k_cu_main4cuda3std3__45__cpo6rbeginE - _ZN30_INTERNAL_32a9bba8_4_k_cu_main6thrust24THRUST_300001_SM_1000_NS12placeholders2_5E)
_ZN30_INTERNAL_32a9bba8_4_k_cu_main6thrust24THRUST_300001_SM_1000_NS12placeholders2_5E:
	.zero		1
	.type		_ZN30_INTERNAL_32a9bba8_4_k_cu_main4cuda3std3__45__cpo6rbeginE,@object
	.size		_ZN30_INTERNAL_32a9bba8_4_k_cu_main4cuda3std3__45__cpo6rbeginE,(_ZN30_INTERNAL_32a9bba8_4_k_cu_main4cuda3std6ranges3__45__cpo7advanceE - _ZN30_INTERNAL_32a9bba8_4_k_cu_main4cuda3std3__45__cpo6rbeginE)
_ZN30_INTERNAL_32a9bba8_4_k_cu_main4cuda3std3__45__cpo6rbeginE:
	.zero		1
	.type		_ZN30_INTERNAL_32a9bba8_4_k_cu_main4cuda3std6ranges3__45__cpo7advanceE,@object
	.size		_ZN30_INTERNAL_32a9bba8_4_k_cu_main4cuda3std6ranges3__45__cpo7advanceE,(_ZN30_INTERNAL_32a9bba8_4_k_cu_main4cuda3std3__47nulloptE - _ZN30_INTERNAL_32a9bba8_4_k_cu_main4cuda3std6ranges3__45__cpo7advanceE)
_ZN30_INTERNAL_32a9bba8_4_k_cu_main4cuda3std6ranges3__45__cpo7advanceE:
	.zero		1
	.type		_ZN30_INTERNAL_32a9bba8_4_k_cu_main4cuda3std3__47nulloptE,@object
	.size		_ZN30_INTERNAL_32a9bba8_4_k_cu_main4cuda3std3__47nulloptE,(_ZN30_INTERNAL_32a9bba8_4_k_cu_main4cuda3std6ranges3__45__cpo8distanceE - _ZN30_INTERNAL_32a9bba8_4_k_cu_main4cuda3std3__47nulloptE)
_ZN30_INTERNAL_32a9bba8_4_k_cu_main4cuda3std3__47nulloptE:
	.zero		1
	.type		_ZN30_INTERNAL_32a9bba8_4_k_cu_main4cuda3std6ranges3__45__cpo8distanceE,@object
	.size		_ZN30_INTERNAL_32a9bba8_4_k_cu_main4cuda3std6ranges3__45__cpo8distanceE,(_ZN30_INTERNAL_32a9bba8_4_k_cu_main6thrust24THRUST_300001_SM_1000_NS12placeholders3_10E - _ZN30_INTERNAL_32a9bba8_4_k_cu_main4cuda3std6ranges3__45__cpo8distanceE)
_ZN30_INTERNAL_32a9bba8_4_k_cu_main4cuda3std6ranges3__45__cpo8distanceE:
	.zero		1
	.type		_ZN30_INTERNAL_32a9bba8_4_k_cu_main6thrust24THRUST_300001_SM_1000_NS12placeholders3_10E,@object
	.size		_ZN30_INTERNAL_32a9bba8_4_k_cu_main6thrust24THRUST_300001_SM_1000_NS12placeholders3_10E,(_ZN30_INTERNAL_32a9bba8_4_k_cu_main4cuda3std3__419piecewise_constructE - _ZN30_INTERNAL_32a9bba8_4_k_cu_main6thrust24THRUST_300001_SM_1000_NS12placeholders3_10E)
_ZN30_INTERNAL_32a9bba8_4_k_cu_main6thrust24THRUST_300001_SM_1000_NS12placeholders3_10E:
	.zero		1
	.type		_ZN30_INTERNAL_32a9bba8_4_k_cu_main4cuda3std3__419piecewise_constructE,@object
	.size		_ZN30_INTERNAL_32a9bba8_4_k_cu_main4cuda3std3__419piecewise_constructE,(_ZN30_INTERNAL_32a9bba8_4_k_cu_main4cuda3std6ranges3__45__cpo5cdataE - _ZN30_INTERNAL_32a9bba8_4_k_cu_main4cuda3std3__419piecewise_constructE)
_ZN30_INTERNAL_32a9bba8_4_k_cu_main4cuda3std3__419piecewise_constructE:
	.zero		1
	.type		_ZN30_INTERNAL_32a9bba8_4_k_cu_main4cuda3std6ranges3__45__cpo5cdataE,@object
	.size		_ZN30_INTERNAL_32a9bba8_4_k_cu_main4cuda3std6ranges3__45__cpo5cdataE,(_ZN30_INTERNAL_32a9bba8_4_k_cu_main6thrust24THRUST_300001_SM_1000_NS12placeholders2_2E - _ZN30_INTERNAL_32a9bba8_4_k_cu_main4cuda3std6ranges3__45__cpo5cdataE)
_ZN30_INTERNAL_32a9bba8_4_k_cu_main4cuda3std6ranges3__45__cpo5cdataE:
	.zero		1
	.type		_ZN30_INTERNAL_32a9bba8_4_k_cu_main6thrust24THRUST_300001_SM_1000_NS12placeholders2_2E,@object
	.size		_ZN30_INTERNAL_32a9bba8_4_k_cu_main6thrust24THRUST_300001_SM_1000_NS12placeholders2_2E,(_ZN30_INTERNAL_32a9bba8_4_k_cu_main4cuda3std3__45__cpo3endE - _ZN30_INTERNAL_32a9bba8_4_k_cu_main6thrust24THRUST_300001_SM_1000_NS12placeholders2_2E)
_ZN30_INTERNAL_32a9bba8_4_k_cu_main6thrust24THRUST_300001_SM_1000_NS12placeholders2_2E:
	.zero		1
	.type		_ZN30_INTERNAL_32a9bba8_4_k_cu_main4cuda3std3__45__cpo3endE,@object
	.size		_ZN30_INTERNAL_32a9bba8_4_k_cu_main4cuda3std3__45__cpo3endE,(_ZN30_INTERNAL_32a9bba8_4_k_cu_main4cuda3std6ranges3__45__cpo3endE - _ZN30_INTERNAL_32a9bba8_4_k_cu_main4cuda3std3__45__cpo3endE)
_ZN30_INTERNAL_32a9bba8_4_k_cu_main4cuda3std3__45__cpo3endE:
	.zero		1
	.type		_ZN30_INTERNAL_32a9bba8_4_k_cu_main4cuda3std6ranges3__45__cpo3endE,@object
	.size		_ZN30_INTERNAL_32a9bba8_4_k_cu_main4cuda3std6ranges3__45__cpo3endE,(_ZN30_INTERNAL_32a9bba8_4_k_cu_main6thrust24THRUST_300001_SM_1000_NS12placeholders2_6E - _ZN30_INTERNAL_32a9bba8_4_k_cu_main4cuda3std6ranges3__45__cpo3endE)
_ZN30_INTERNAL_32a9bba8_4_k_cu_main4cuda3std6ranges3__45__cpo3endE:
	.zero		1
	.type		_ZN30_INTERNAL_32a9bba8_4_k_cu_main6thrust24THRUST_300001_SM_1000_NS12placeholders2_6E,@object
	.size		_ZN30_INTERNAL_32a9bba8_4_k_cu_main6thrust24THRUST_300001_SM_1000_NS12placeholders2_6E,(_ZN30_INTERNAL_32a9bba8_4_k_cu_main4cuda3std3__45__cpo4rendE - _ZN30_INTERNAL_32a9bba8_4_k_cu_main6thrust24THRUST_300001_SM_1000_NS12placeholders2_6E)
_ZN30_INTERNAL_32a9bba8_4_k_cu_main6thrust24THRUST_300001_SM_1000_NS12placeholders2_6E:
	.zero		1
	.type		_ZN30_INTERNAL_32a9bba8_4_k_cu_main4cuda3std3__45__cpo4rendE,@object
	.size		_ZN30_INTERNAL_32a9bba8_4_k_cu_main4cuda3std3__45__cpo4rendE,(_ZN30_INTERNAL_32a9bba8_4_k_cu_main4cuda3std6ranges3__45__cpo9iter_swapE - _ZN30_INTERNAL_32a9bba8_4_k_cu_main4cuda3std3__45__cpo4rendE)
_ZN30_INTERNAL_32a9bba8_4_k_cu_main4cuda3std3__45__cpo4rendE:
	.zero		1
	.type		_ZN30_INTERNAL_32a9bba8_4_k_cu_main4cuda3std6ranges3__45__cpo9iter_swapE,@object
	.size		_ZN30_INTERNAL_32a9bba8_4_k_cu_main4cuda3std6ranges3__45__cpo9iter_swapE,(_ZN30_INTERNAL_32a9bba8_4_k_cu_main4cuda3std3__48unexpectE - _ZN30_INTERNAL_32a9bba8_4_k_cu_main4cuda3std6ranges3__45__cpo9iter_swapE)
_ZN30_INTERNAL_32a9bba8_4_k_cu_main4cuda3std6ranges3__45__cpo9iter_swapE:
	.zero		1
	.type		_ZN30_INTERNAL_32a9bba8_4_k_cu_main4cuda3std3__48unexpectE,@object
	.size		_ZN30_INTERNAL_32a9bba8_4_k_cu_main4cuda3std3__48unexpectE,(_ZN30_INTERNAL_32a9bba8_4_k_cu_main6thrust24THRUST_300001_SM_1000_NS8cuda_cub3parE - _ZN30_INTERNAL_32a9bba8_4_k_cu_main4cuda3std3__48unexpectE)
_ZN30_INTERNAL_32a9bba8_4_k_cu_main4cuda3std3__48unexpectE:
	.zero		1
	.type		_ZN30_INTERNAL_32a9bba8_4_k_cu_main6thrust24THRUST_300001_SM_1000_NS8cuda_cub3parE,@object
	.size		_ZN30_INTERNAL_32a9bba8_4_k_cu_main6thrust24THRUST_300001_SM_1000_NS8cuda_cub3parE,(_ZN30_INTERNAL_32a9bba8_4_k_cu_main6thrust24THRUST_300001_SM_1000_NS12placeholders2_4E - _ZN30_INTERNAL_32a9bba8_4_k_cu_main6thrust24THRUST_300001_SM_1000_NS8cuda_cub3parE)
_ZN30_INTERNAL_32a9bba8_4_k_cu_main6thrust24THRUST_300001_SM_1000_NS8cuda_cub3parE:
	.zero		1
	.type		_ZN30_INTERNAL_32a9bba8_4_k_cu_main6thrust24THRUST_300001_SM_1000_NS12placeholders2_4E,@object
	.size		_ZN30_INTERNAL_32a9bba8_4_k_cu_main6thrust24THRUST_300001_SM_1000_NS12placeholders2_4E,(_ZN30_INTERNAL_32a9bba8_4_k_cu_main4cuda3std3__45__cpo4cendE - _ZN30_INTERNAL_32a9bba8_4_k_cu_main6thrust24THRUST_300001_SM_1000_NS12placeholders2_4E)
_ZN30_INTERNAL_32a9bba8_4_k_cu_main6thrust24THRUST_300001_SM_1000_NS12placeholders2_4E:
	.zero		1
	.type		_ZN30_INTERNAL_32a9bba8_4_k_cu_main4cuda3std3__45__cpo4cendE,@object
	.size		_ZN30_INTERNAL_32a9bba8_4_k_cu_main4cuda3std3__45__cpo4cendE,(_ZN30_INTERNAL_32a9bba8_4_k_cu_main4cuda3std6ranges3__45__cpo4cendE - _ZN30_INTERNAL_32a9bba8_4_k_cu_main4cuda3std3__45__cpo4cendE)
_ZN30_INTERNAL_32a9bba8_4_k_cu_main4cuda3std3__45__cpo4cendE:
	.zero		1
	.type		_ZN30_INTERNAL_32a9bba8_4_k_cu_main4cuda3std6ranges3__45__cpo4cendE,@object
	.size		_ZN30_INTERNAL_32a9bba8_4_k_cu_main4cuda3std6ranges3__45__cpo4cendE,(_ZN30_INTERNAL_32a9bba8_4_k_cu_main4cuda3std3__420unreachable_sentinelE - _ZN30_INTERNAL_32a9bba8_4_k_cu_main4cuda3std6ranges3__45__cpo4cendE)
_ZN30_INTERNAL_32a9bba8_4_k_cu_main4cuda3std6ranges3__45__cpo4cendE:
	.zero		1
	.type		_ZN30_INTERNAL_32a9bba8_4_k_cu_main4cuda3std3__420unreachable_sentinelE,@object
	.size		_ZN30_INTERNAL_32a9bba8_4_k_cu_main4cuda3std3__420unreachable_sentinelE,(_ZN30_INTERNAL_32a9bba8_4_k_cu_main4cuda3std6ranges3__45__cpo5ssizeE - _ZN30_INTERNAL_32a9bba8_4_k_cu_main4cuda3std3__420unreachable_sentinelE)
_ZN30_INTERNAL_32a9bba8_4_k_cu_main4cuda3std3__420unreachable_sentinelE:
	.zero		1
	.type		_ZN30_INTERNAL_32a9bba8_4_k_cu_main4cuda3std6ranges3__45__cpo5ssizeE,@object
	.size		_ZN30_INTERNAL_32a9bba8_4_k_cu_main4cuda3std6ranges3__45__cpo5ssizeE,(_ZN30_INTERNAL_32a9bba8_4_k_cu_main6thrust24THRUST_300001_SM_1000_NS12placeholders2_8E - _ZN30_INTERNAL_32a9bba8_4_k_cu_main4cuda3std6ranges3__45__cpo5ssizeE)
_ZN30_INTERNAL_32a9bba8_4_k_cu_main4cuda3std6ranges3__45__cpo5ssizeE:
	.zero		1
	.type		_ZN30_INTERNAL_32a9bba8_4_k_cu_main6thrust24THRUST_300001_SM_1000_NS12placeholders2_8E,@object
	.size		_ZN30_INTERNAL_32a9bba8_4_k_cu_main6thrust24THRUST_300001_SM_1000_NS12placeholders2_8E,(_ZN30_INTERNAL_32a9bba8_4_k_cu_main4cuda3std3__45__cpo5crendE - _ZN30_INTERNAL_32a9bba8_4_k_cu_main6thrust24THRUST_300001_SM_1000_NS12placeholders2_8E)
_ZN30_INTERNAL_32a9bba8_4_k_cu_main6thrust24THRUST_300001_SM_1000_NS12placeholders2_8E:
	.zero		1
	.type		_ZN30_INTERNAL_32a9bba8_4_k_cu_main4cuda3std3__45__cpo5crendE,@object
	.size		_ZN30_INTERNAL_32a9bba8_4_k_cu_main4cuda3std3__45__cpo5crendE,(_ZN30_INTERNAL_32a9bba8_4_k_cu_main4cuda3std6ranges3__45__cpo4prevE - _ZN30_INTERNAL_32a9bba8_4_k_cu_main4cuda3std3__45__cpo5crendE)
_ZN30_INTERNAL_32a9bba8_4_k_cu_main4cuda3std3__45__cpo5crendE:
	.zero		1
	.type		_ZN30_INTERNAL_32a9bba8_4_k_cu_main4cuda3std6ranges3__45__cpo4prevE,@object
	.size		_ZN30_INTERNAL_32a9bba8_4_k_cu_main4cuda3std6ranges3__45__cpo4prevE,(_ZN30_INTERNAL_32a9bba8_4_k_cu_main4cuda3std6ranges3__45__cpo9iter_moveE - _ZN30_INTERNAL_32a9bba8_4_k_cu_main4cuda3std6ranges3__45__cpo4prevE)
_ZN30_INTERNAL_32a9bba8_4_k_cu_main4cuda3std6ranges3__45__cpo4prevE:
	.zero		1
	.type		_ZN30_INTERNAL_32a9bba8_4_k_cu_main4cuda3std6ranges3__45__cpo9iter_moveE,@object
	.size		_ZN30_INTERNAL_32a9bba8_4_k_cu_main4cuda3std6ranges3__45__cpo9iter_moveE,(_ZN30_INTERNAL_32a9bba8_4_k_cu_main6thrust24THRUST_300001_SM_1000_NS6system6detail10sequential3seqE - _ZN30_INTERNAL_32a9bba8_4_k_cu_main4cuda3std6ranges3__45__cpo9iter_moveE)
_ZN30_INTERNAL_32a9bba8_4_k_cu_main4cuda3std6ranges3__45__cpo9iter_moveE:
	.zero		1
	.type		_ZN30_INTERNAL_32a9bba8_4_k_cu_main6thrust24THRUST_300001_SM_1000_NS6system6detail10sequential3seqE,@object
	.size		_ZN30_INTERNAL_32a9bba8_4_k_cu_main6thrust24THRUST_300001_SM_1000_NS6system6detail10sequential3seqE,(.L_31 - _ZN30_INTERNAL_32a9bba8_4_k_cu_main6thrust24THRUST_300001_SM_1000_NS6system6detail10sequential3seqE)
_ZN30_INTERNAL_32a9bba8_4_k_cu_main6thrust24THRUST_300001_SM_1000_NS6system6detail10sequential3seqE:
	.zero		1
.L_31:


//--------------------- .nv.constant0._ZN3cub18CUB_300001_SM_10006detail9transform16transform_kernelINS2_10policy_hubILb1EN4cuda3std3__45tupleIJN6thrust24THRUST_300001_SM_1000_NS6detail15normal_iteratorINSA_10device_ptrIiEEEESF_EEEE10policy1000El5saxpySF_JPiSK_EEEvT0_iT1_T2_DpNS2_10kernel_argIT3_EE --------------------------
	.section	.nv.constant0._ZN3cub18CUB_300001_SM_10006detail9transform16transform_kernelINS2_10policy_hubILb1EN4cuda3std3__45tupleIJN6thrust24THRUST_300001_SM_1000_NS6detail15normal_iteratorINSA_10device_ptrIiEEEESF_EEEE10policy1000El5saxpySF_JPiSK_EEEvT0_iT1_T2_DpNS2_10kernel_argIT3_EE,"a",@progbits
	.sectionflags	@""
	.align	4
.nv.constant0._ZN3cub18CUB_300001_SM_10006detail9transform16transform_kernelINS2_10policy_hubILb1EN4cuda3std3__45tupleIJN6thrust24THRUST_300001_SM_1000_NS6detail15normal_iteratorINSA_10device_ptrIiEEEESF_EEEE10policy1000El5saxpySF_JPiSK_EEEvT0_iT1_T2_DpNS2_10kernel_argIT3_EE:
	.zero		952


//--------------------- .nv.constant0._ZN3cub18CUB_300001_SM_10006detail9transform16transform_kernelINS2_10policy_hubILb1EN4cuda3std3__45tupleIJN6thrust24THRUST_300001_SM_1000_NS6detail15normal_iteratorINSA_10device_ptrIiEEEESF_EEEE10policy1000Ei5saxpySF_JPiSK_EEEvT0_iT1_T2_DpNS2_10kernel_argIT3_EE --------------------------
	.section	.nv.constant0._ZN3cub18CUB_300001_SM_10006detail9transform16transform_kernelINS2_10policy_hubILb1EN4cuda3std3__45tupleIJN6thrust24THRUST_300001_SM_1000_NS6detail15normal_iteratorINSA_10device_ptrIiEEEESF_EEEE10policy1000Ei5saxpySF_JPiSK_EEEvT0_iT1_T2_DpNS2_10kernel_argIT3_EE,"a",@progbits
	.sectionflags	@""
	.align	4
.nv.constant0._ZN3cub18CUB_300001_SM_10006detail9transform16transform_kernelINS2_10policy_hubILb1EN4cuda3std3__45tupleIJN6thrust24THRUST_300001_SM_1000_NS6detail15normal_iteratorINSA_10device_ptrIiEEEESF_EEEE10policy1000Ei5saxpySF_JPiSK_EEEvT0_iT1_T2_DpNS2_10kernel_argIT3_EE:
	.zero		952


//--------------------- .nv.constant0._ZN3cub18CUB_300001_SM_10006detail11EmptyKernelIvEEvv --------------------------
	.section	.nv.constant0._ZN3cub18CUB_300001_SM_10006detail11EmptyKernelIvEEvv,"a",@progbits
	.sectionflags	@""
	.align	4
.nv.constant0._ZN3cub18CUB_300001_SM_10006detail11EmptyKernelIvEEvv:
	.zero		896


//--------------------- SYMBOLS --------------------------

	.type		.nv.reservedSmem.offset0,@object
	.size		.nv.reservedSmem.offset0,0x4
